//
// Generated by NVIDIA NVVM Compiler
//
// Compiler Build ID: CL-36424714
// Cuda compilation tools, release 13.0, V13.0.88
// Based on NVVM 20.0.0
//

.version 9.0
.target sm_100
.address_size 64

	// .globl	_Z4cnn0iiiiiiiiiiiPfS_S_
// _ZZ4cnn2iiiiiiiiiiiPfS_S_E10weight_buf has been demoted

.visible .entry _Z4cnn0iiiiiiiiiiiPfS_S_(
	.param .u32 _Z4cnn0iiiiiiiiiiiPfS_S__param_0,
	.param .u32 _Z4cnn0iiiiiiiiiiiPfS_S__param_1,
	.param .u32 _Z4cnn0iiiiiiiiiiiPfS_S__param_2,
	.param .u32 _Z4cnn0iiiiiiiiiiiPfS_S__param_3,
	.param .u32 _Z4cnn0iiiiiiiiiiiPfS_S__param_4,
	.param .u32 _Z4cnn0iiiiiiiiiiiPfS_S__param_5,
	.param .u32 _Z4cnn0iiiiiiiiiiiPfS_S__param_6,
	.param .u32 _Z4cnn0iiiiiiiiiiiPfS_S__param_7,
	.param .u32 _Z4cnn0iiiiiiiiiiiPfS_S__param_8,
	.param .u32 _Z4cnn0iiiiiiiiiiiPfS_S__param_9,
	.param .u32 _Z4cnn0iiiiiiiiiiiPfS_S__param_10,
	.param .u64 .ptr .align 1 _Z4cnn0iiiiiiiiiiiPfS_S__param_11,
	.param .u64 .ptr .align 1 _Z4cnn0iiiiiiiiiiiPfS_S__param_12,
	.param .u64 .ptr .align 1 _Z4cnn0iiiiiiiiiiiPfS_S__param_13
)
{
	.reg .pred 	%p<44>;
	.reg .b32 	%r<196>;
	.reg .b32 	%f<118>;
	.reg .b64 	%rd<48>;

	ld.param.u32 	%r93, [_Z4cnn0iiiiiiiiiiiPfS_S__param_1];
	ld.param.u32 	%r94, [_Z4cnn0iiiiiiiiiiiPfS_S__param_2];
	ld.param.u32 	%r95, [_Z4cnn0iiiiiiiiiiiPfS_S__param_3];
	ld.param.u32 	%r96, [_Z4cnn0iiiiiiiiiiiPfS_S__param_4];
	ld.param.u32 	%r97, [_Z4cnn0iiiiiiiiiiiPfS_S__param_5];
	ld.param.u32 	%r98, [_Z4cnn0iiiiiiiiiiiPfS_S__param_6];
	ld.param.u32 	%r101, [_Z4cnn0iiiiiiiiiiiPfS_S__param_9];
	ld.param.u64 	%rd7, [_Z4cnn0iiiiiiiiiiiPfS_S__param_11];
	ld.param.u64 	%rd8, [_Z4cnn0iiiiiiiiiiiPfS_S__param_12];
	ld.param.u64 	%rd9, [_Z4cnn0iiiiiiiiiiiPfS_S__param_13];
	cvta.to.global.u64 	%rd1, %rd8;
	cvta.to.global.u64 	%rd2, %rd7;
	cvta.to.global.u64 	%rd3, %rd9;
	mov.u32 	%r1, %tid.x;
	mov.u32 	%r169, %tid.y;
	setp.ge.s32 	%p1, %r169, %r101;
	@%p1 bra 	$L__BB0_65;
	mov.u32 	%r3, %ctaid.y;
	mov.u32 	%r4, %ctaid.x;
	setp.lt.s32 	%p2, %r93, 1;
	mad.lo.s32 	%r103, %r94, %r4, %r3;
	mul.lo.s32 	%r5, %r103, %r101;
	@%p2 bra 	$L__BB0_51;
	setp.lt.s32 	%p12, %r97, 1;
	@%p12 bra 	$L__BB0_37;
	setp.lt.s32 	%p22, %r98, 1;
	@%p22 bra 	$L__BB0_26;
	and.b32  	%r6, %r98, 15;
	add.s32 	%r7, %r6, -1;
	and.b32  	%r8, %r98, 7;
	add.s32 	%r9, %r8, -1;
	and.b32  	%r10, %r98, 2147483632;
	and.b32  	%r11, %r98, 3;
	neg.s32 	%r12, %r10;
	add.s64 	%rd4, %rd2, 32;
	mul.lo.s32 	%r13, %r93, %r3;
	mul.lo.s32 	%r14, %r93, %r4;
$L__BB0_5:
	ld.param.u32 	%r167, [_Z4cnn0iiiiiiiiiiiPfS_S__param_10];
	setp.lt.s32 	%p30, %r1, %r167;
	@%p30 bra 	$L__BB0_7;
$L__BB0_6:
	add.s32 	%r169, %r169, 8;
	setp.lt.s32 	%p43, %r169, %r101;
	@%p43 bra 	$L__BB0_5;
	bra.uni 	$L__BB0_65;
$L__BB0_7:
	ld.param.u32 	%r156, [_Z4cnn0iiiiiiiiiiiPfS_S__param_7];
	mul.lo.s32 	%r17, %r169, %r156;
	mov.u32 	%r170, %r1;
$L__BB0_8:
	ld.param.u32 	%r157, [_Z4cnn0iiiiiiiiiiiPfS_S__param_8];
	mul.lo.s32 	%r19, %r170, %r157;
	mov.f32 	%f117, 0f00000000;
	mov.b32 	%r171, 0;
$L__BB0_9:
	add.s32 	%r143, %r171, %r14;
	mad.lo.s32 	%r21, %r143, %r95, %r17;
	add.s32 	%r144, %r171, %r13;
	mul.lo.s32 	%r22, %r144, %r97;
	mov.b32 	%r172, 0;
$L__BB0_10:
	setp.lt.u32 	%p31, %r98, 16;
	add.s32 	%r146, %r172, %r21;
	mad.lo.s32 	%r24, %r146, %r96, %r19;
	add.s32 	%r147, %r22, %r172;
	mul.lo.s32 	%r25, %r147, %r98;
	mov.b32 	%r177, 0;
	@%p31 bra 	$L__BB0_13;
	mov.u32 	%r173, %r25;
	mov.u32 	%r174, %r24;
	mov.u32 	%r175, %r12;
$L__BB0_12:
	.pragma "nounroll";
	mul.wide.s32 	%rd32, %r174, 4;
	add.s64 	%rd33, %rd4, %rd32;
	mul.wide.s32 	%rd34, %r173, 4;
	add.s64 	%rd35, %rd1, %rd34;
	ld.global.f32 	%f19, [%rd33+-32];
	ld.global.f32 	%f20, [%rd35];
	fma.rn.f32 	%f21, %f19, %f20, %f117;
	ld.global.f32 	%f22, [%rd33+-28];
	ld.global.f32 	%f23, [%rd35+4];
	fma.rn.f32 	%f24, %f22, %f23, %f21;
	ld.global.f32 	%f25, [%rd33+-24];
	ld.global.f32 	%f26, [%rd35+8];
	fma.rn.f32 	%f27, %f25, %f26, %f24;
	ld.global.f32 	%f28, [%rd33+-20];
	ld.global.f32 	%f29, [%rd35+12];
	fma.rn.f32 	%f30, %f28, %f29, %f27;
	ld.global.f32 	%f31, [%rd33+-16];
	ld.global.f32 	%f32, [%rd35+16];
	fma.rn.f32 	%f33, %f31, %f32, %f30;
	ld.global.f32 	%f34, [%rd33+-12];
	ld.global.f32 	%f35, [%rd35+20];
	fma.rn.f32 	%f36, %f34, %f35, %f33;
	ld.global.f32 	%f37, [%rd33+-8];
	ld.global.f32 	%f38, [%rd35+24];
	fma.rn.f32 	%f39, %f37, %f38, %f36;
	ld.global.f32 	%f40, [%rd33+-4];
	ld.global.f32 	%f41, [%rd35+28];
	fma.rn.f32 	%f42, %f40, %f41, %f39;
	ld.global.f32 	%f43, [%rd33];
	ld.global.f32 	%f44, [%rd35+32];
	fma.rn.f32 	%f45, %f43, %f44, %f42;
	ld.global.f32 	%f46, [%rd33+4];
	ld.global.f32 	%f47, [%rd35+36];
	fma.rn.f32 	%f48, %f46, %f47, %f45;
	ld.global.f32 	%f49, [%rd33+8];
	ld.global.f32 	%f50, [%rd35+40];
	fma.rn.f32 	%f51, %f49, %f50, %f48;
	ld.global.f32 	%f52, [%rd33+12];
	ld.global.f32 	%f53, [%rd35+44];
	fma.rn.f32 	%f54, %f52, %f53, %f51;
	ld.global.f32 	%f55, [%rd33+16];
	ld.global.f32 	%f56, [%rd35+48];
	fma.rn.f32 	%f57, %f55, %f56, %f54;
	ld.global.f32 	%f58, [%rd33+20];
	ld.global.f32 	%f59, [%rd35+52];
	fma.rn.f32 	%f60, %f58, %f59, %f57;
	ld.global.f32 	%f61, [%rd33+24];
	ld.global.f32 	%f62, [%rd35+56];
	fma.rn.f32 	%f63, %f61, %f62, %f60;
	ld.global.f32 	%f64, [%rd33+28];
	ld.global.f32 	%f65, [%rd35+60];
	fma.rn.f32 	%f117, %f64, %f65, %f63;
	add.s32 	%r175, %r175, 16;
	add.s32 	%r174, %r174, 16;
	add.s32 	%r173, %r173, 16;
	setp.ne.s32 	%p32, %r175, 0;
	mov.u32 	%r177, %r10;
	@%p32 bra 	$L__BB0_12;
$L__BB0_13:
	setp.eq.s32 	%p33, %r6, 0;
	@%p33 bra 	$L__BB0_23;
	setp.lt.u32 	%p34, %r7, 7;
	@%p34 bra 	$L__BB0_16;
	add.s32 	%r148, %r24, %r177;
	mul.wide.s32 	%rd36, %r148, 4;
	add.s64 	%rd37, %rd2, %rd36;
	ld.global.f32 	%f67, [%rd37];
	add.s32 	%r149, %r177, %r25;
	mul.wide.s32 	%rd38, %r149, 4;
	add.s64 	%rd39, %rd1, %rd38;
	ld.global.f32 	%f68, [%rd39];
	fma.rn.f32 	%f69, %f67, %f68, %f117;
	ld.global.f32 	%f70, [%rd37+4];
	ld.global.f32 	%f71, [%rd39+4];
	fma.rn.f32 	%f72, %f70, %f71, %f69;
	ld.global.f32 	%f73, [%rd37+8];
	ld.global.f32 	%f74, [%rd39+8];
	fma.rn.f32 	%f75, %f73, %f74, %f72;
	ld.global.f32 	%f76, [%rd37+12];
	ld.global.f32 	%f77, [%rd39+12];
	fma.rn.f32 	%f78, %f76, %f77, %f75;
	ld.global.f32 	%f79, [%rd37+16];
	ld.global.f32 	%f80, [%rd39+16];
	fma.rn.f32 	%f81, %f79, %f80, %f78;
	ld.global.f32 	%f82, [%rd37+20];
	ld.global.f32 	%f83, [%rd39+20];
	fma.rn.f32 	%f84, %f82, %f83, %f81;
	ld.global.f32 	%f85, [%rd37+24];
	ld.global.f32 	%f86, [%rd39+24];
	fma.rn.f32 	%f87, %f85, %f86, %f84;
	ld.global.f32 	%f88, [%rd37+28];
	ld.global.f32 	%f89, [%rd39+28];
	fma.rn.f32 	%f117, %f88, %f89, %f87;
	add.s32 	%r177, %r177, 8;
$L__BB0_16:
	setp.eq.s32 	%p35, %r8, 0;
	@%p35 bra 	$L__BB0_23;
	setp.lt.u32 	%p36, %r9, 3;
	@%p36 bra 	$L__BB0_19;
	add.s32 	%r150, %r24, %r177;
	mul.wide.s32 	%rd40, %r150, 4;
	add.s64 	%rd41, %rd2, %rd40;
	ld.global.f32 	%f91, [%rd41];
	add.s32 	%r151, %r177, %r25;
	mul.wide.s32 	%rd42, %r151, 4;
	add.s64 	%rd43, %rd1, %rd42;
	ld.global.f32 	%f92, [%rd43];
	fma.rn.f32 	%f93, %f91, %f92, %f117;
	ld.global.f32 	%f94, [%rd41+4];
	ld.global.f32 	%f95, [%rd43+4];
	fma.rn.f32 	%f96, %f94, %f95, %f93;
	ld.global.f32 	%f97, [%rd41+8];
	ld.global.f32 	%f98, [%rd43+8];
	fma.rn.f32 	%f99, %f97, %f98, %f96;
	ld.global.f32 	%f100, [%rd41+12];
	ld.global.f32 	%f101, [%rd43+12];
	fma.rn.f32 	%f117, %f100, %f101, %f99;
	add.s32 	%r177, %r177, 4;
$L__BB0_19:
	setp.eq.s32 	%p37, %r11, 0;
	@%p37 bra 	$L__BB0_23;
	setp.eq.s32 	%p38, %r11, 1;
	add.s32 	%r152, %r24, %r177;
	mul.wide.s32 	%rd44, %r152, 4;
	add.s64 	%rd5, %rd2, %rd44;
	ld.global.f32 	%f102, [%rd5];
	add.s32 	%r153, %r177, %r25;
	mul.wide.s32 	%rd45, %r153, 4;
	add.s64 	%rd6, %rd1, %rd45;
	ld.global.f32 	%f103, [%rd6];
	fma.rn.f32 	%f117, %f102, %f103, %f117;
	@%p38 bra 	$L__BB0_23;
	setp.eq.s32 	%p39, %r11, 2;
	ld.global.f32 	%f104, [%rd5+4];
	ld.global.f32 	%f105, [%rd6+4];
	fma.rn.f32 	%f117, %f104, %f105, %f117;
	@%p39 bra 	$L__BB0_23;
	ld.global.f32 	%f106, [%rd5+8];
	ld.global.f32 	%f107, [%rd6+8];
	fma.rn.f32 	%f117, %f106, %f107, %f117;
$L__BB0_23:
	add.s32 	%r172, %r172, 1;
	setp.ne.s32 	%p40, %r172, %r97;
	@%p40 bra 	$L__BB0_10;
	add.s32 	%r171, %r171, 1;
	setp.ne.s32 	%p41, %r171, %r93;
	@%p41 bra 	$L__BB0_9;
	ld.param.u32 	%r168, [_Z4cnn0iiiiiiiiiiiPfS_S__param_10];
	add.s32 	%r154, %r5, %r169;
	mad.lo.s32 	%r155, %r154, %r168, %r170;
	mul.wide.s32 	%rd46, %r155, 4;
	add.s64 	%rd47, %rd3, %rd46;
	st.global.f32 	[%rd47], %f117;
	add.s32 	%r170, %r170, 8;
	setp.lt.s32 	%p42, %r170, %r168;
	@%p42 bra 	$L__BB0_8;
	bra.uni 	$L__BB0_6;
$L__BB0_26:
	ld.param.u32 	%r164, [_Z4cnn0iiiiiiiiiiiPfS_S__param_10];
	not.b32 	%r130, %r1;
	add.s32 	%r40, %r164, %r130;
	shr.u32 	%r131, %r40, 3;
	add.s32 	%r132, %r131, 1;
	and.b32  	%r41, %r132, 3;
	and.b32  	%r42, %r132, 1073741820;
	and.b32  	%r43, %r40, 24;
	and.b32  	%r44, %r40, 8;
$L__BB0_27:
	ld.param.u32 	%r165, [_Z4cnn0iiiiiiiiiiiPfS_S__param_10];
	setp.lt.s32 	%p23, %r1, %r165;
	@%p23 bra 	$L__BB0_35;
$L__BB0_28:
	add.s32 	%r169, %r169, 8;
	setp.lt.s32 	%p29, %r169, %r101;
	@%p29 bra 	$L__BB0_27;
	bra.uni 	$L__BB0_65;
$L__BB0_29:
	.pragma "nounroll";
	add.s32 	%r135, %r182, %r47;
	mul.wide.s32 	%rd26, %r135, 4;
	add.s64 	%rd27, %rd3, %rd26;
	mov.b32 	%r136, 0;
	st.global.u32 	[%rd27], %r136;
	st.global.u32 	[%rd27+32], %r136;
	st.global.u32 	[%rd27+64], %r136;
	st.global.u32 	[%rd27+96], %r136;
	add.s32 	%r182, %r182, 32;
	add.s32 	%r181, %r181, 4;
	setp.ne.s32 	%p25, %r181, %r42;
	@%p25 bra 	$L__BB0_29;
$L__BB0_30:
	setp.eq.s32 	%p26, %r41, 0;
	@%p26 bra 	$L__BB0_28;
	setp.eq.s32 	%p27, %r43, 0;
	@%p27 bra 	$L__BB0_33;
	add.s32 	%r137, %r182, %r47;
	mul.wide.s32 	%rd28, %r137, 4;
	add.s64 	%rd29, %rd3, %rd28;
	mov.b32 	%r138, 0;
	st.global.u32 	[%rd29], %r138;
	st.global.u32 	[%rd29+32], %r138;
	add.s32 	%r182, %r182, 16;
$L__BB0_33:
	setp.ne.s32 	%p28, %r44, 0;
	@%p28 bra 	$L__BB0_28;
	add.s32 	%r139, %r182, %r47;
	mul.wide.s32 	%rd30, %r139, 4;
	add.s64 	%rd31, %rd3, %rd30;
	mov.b32 	%r140, 0;
	st.global.u32 	[%rd31], %r140;
	bra.uni 	$L__BB0_28;
$L__BB0_35:
	ld.param.u32 	%r166, [_Z4cnn0iiiiiiiiiiiPfS_S__param_10];
	setp.lt.u32 	%p24, %r40, 24;
	add.s32 	%r133, %r5, %r169;
	mul.lo.s32 	%r47, %r133, %r166;
	mov.u32 	%r182, %r1;
	@%p24 bra 	$L__BB0_30;
	mov.b32 	%r181, 0;
	mov.u32 	%r182, %r1;
	bra.uni 	$L__BB0_29;
$L__BB0_37:
	ld.param.u32 	%r161, [_Z4cnn0iiiiiiiiiiiPfS_S__param_10];
	not.b32 	%r117, %r1;
	add.s32 	%r55, %r161, %r117;
	shr.u32 	%r118, %r55, 3;
	add.s32 	%r119, %r118, 1;
	and.b32  	%r56, %r119, 7;
	add.s32 	%r57, %r56, -1;
	and.b32  	%r58, %r119, 1073741816;
	and.b32  	%r59, %r119, 3;
	and.b32  	%r60, %r55, 24;
	and.b32  	%r61, %r55, 8;
$L__BB0_38:
	ld.param.u32 	%r162, [_Z4cnn0iiiiiiiiiiiPfS_S__param_10];
	setp.lt.s32 	%p13, %r1, %r162;
	@%p13 bra 	$L__BB0_49;
$L__BB0_39:
	add.s32 	%r169, %r169, 8;
	setp.lt.s32 	%p21, %r169, %r101;
	@%p21 bra 	$L__BB0_38;
	bra.uni 	$L__BB0_65;
$L__BB0_40:
	.pragma "nounroll";
	add.s32 	%r122, %r187, %r64;
	mul.wide.s32 	%rd18, %r122, 4;
	add.s64 	%rd19, %rd3, %rd18;
	mov.b32 	%r123, 0;
	st.global.u32 	[%rd19], %r123;
	st.global.u32 	[%rd19+32], %r123;
	st.global.u32 	[%rd19+64], %r123;
	st.global.u32 	[%rd19+96], %r123;
	st.global.u32 	[%rd19+128], %r123;
	st.global.u32 	[%rd19+160], %r123;
	st.global.u32 	[%rd19+192], %r123;
	st.global.u32 	[%rd19+224], %r123;
	add.s32 	%r187, %r187, 64;
	add.s32 	%r186, %r186, 8;
	setp.ne.s32 	%p15, %r186, %r58;
	@%p15 bra 	$L__BB0_40;
$L__BB0_41:
	setp.eq.s32 	%p16, %r56, 0;
	@%p16 bra 	$L__BB0_39;
	setp.lt.u32 	%p17, %r57, 3;
	@%p17 bra 	$L__BB0_44;
	add.s32 	%r124, %r187, %r64;
	mul.wide.s32 	%rd20, %r124, 4;
	add.s64 	%rd21, %rd3, %rd20;
	mov.b32 	%r125, 0;
	st.global.u32 	[%rd21], %r125;
	st.global.u32 	[%rd21+32], %r125;
	st.global.u32 	[%rd21+64], %r125;
	st.global.u32 	[%rd21+96], %r125;
	add.s32 	%r187, %r187, 32;
$L__BB0_44:
	setp.eq.s32 	%p18, %r59, 0;
	@%p18 bra 	$L__BB0_39;
	setp.eq.s32 	%p19, %r60, 0;
	@%p19 bra 	$L__BB0_47;
	add.s32 	%r126, %r187, %r64;
	mul.wide.s32 	%rd22, %r126, 4;
	add.s64 	%rd23, %rd3, %rd22;
	mov.b32 	%r127, 0;
	st.global.u32 	[%rd23], %r127;
	st.global.u32 	[%rd23+32], %r127;
	add.s32 	%r187, %r187, 16;
$L__BB0_47:
	setp.ne.s32 	%p20, %r61, 0;
	@%p20 bra 	$L__BB0_39;
	add.s32 	%r128, %r187, %r64;
	mul.wide.s32 	%rd24, %r128, 4;
	add.s64 	%rd25, %rd3, %rd24;
	mov.b32 	%r129, 0;
	st.global.u32 	[%rd25], %r129;
	bra.uni 	$L__BB0_39;
$L__BB0_49:
	ld.param.u32 	%r163, [_Z4cnn0iiiiiiiiiiiPfS_S__param_10];
	setp.lt.u32 	%p14, %r55, 56;
	add.s32 	%r120, %r5, %r169;
	mul.lo.s32 	%r64, %r120, %r163;
	mov.u32 	%r187, %r1;
	@%p14 bra 	$L__BB0_41;
	mov.b32 	%r186, 0;
	mov.u32 	%r187, %r1;
	bra.uni 	$L__BB0_40;
$L__BB0_51:
	ld.param.u32 	%r158, [_Z4cnn0iiiiiiiiiiiPfS_S__param_10];
	not.b32 	%r104, %r1;
	add.s32 	%r74, %r158, %r104;
	shr.u32 	%r105, %r74, 3;
	add.s32 	%r106, %r105, 1;
	and.b32  	%r75, %r106, 7;
	add.s32 	%r76, %r75, -1;
	and.b32  	%r77, %r106, 1073741816;
	and.b32  	%r78, %r106, 3;
	and.b32  	%r79, %r74, 24;
	and.b32  	%r80, %r74, 8;
$L__BB0_52:
	ld.param.u32 	%r159, [_Z4cnn0iiiiiiiiiiiPfS_S__param_10];
	setp.ge.s32 	%p3, %r1, %r159;
	@%p3 bra 	$L__BB0_64;
	ld.param.u32 	%r160, [_Z4cnn0iiiiiiiiiiiPfS_S__param_10];
	setp.lt.u32 	%p4, %r74, 56;
	add.s32 	%r107, %r5, %r169;
	mul.lo.s32 	%r82, %r107, %r160;
	mov.u32 	%r193, %r1;
	@%p4 bra 	$L__BB0_56;
	mov.b32 	%r192, 0;
	mov.u32 	%r193, %r1;
$L__BB0_55:
	.pragma "nounroll";
	add.s32 	%r109, %r193, %r82;
	mul.wide.s32 	%rd10, %r109, 4;
	add.s64 	%rd11, %rd3, %rd10;
	mov.b32 	%r110, 0;
	st.global.u32 	[%rd11], %r110;
	st.global.u32 	[%rd11+32], %r110;
	st.global.u32 	[%rd11+64], %r110;
	st.global.u32 	[%rd11+96], %r110;
	st.global.u32 	[%rd11+128], %r110;
	st.global.u32 	[%rd11+160], %r110;
	st.global.u32 	[%rd11+192], %r110;
	st.global.u32 	[%rd11+224], %r110;
	add.s32 	%r193, %r193, 64;
	add.s32 	%r192, %r192, 8;
	setp.ne.s32 	%p5, %r192, %r77;
	@%p5 bra 	$L__BB0_55;
$L__BB0_56:
	setp.eq.s32 	%p6, %r75, 0;
	@%p6 bra 	$L__BB0_64;
	setp.lt.u32 	%p7, %r76, 3;
	@%p7 bra 	$L__BB0_59;
	add.s32 	%r111, %r193, %r82;
	mul.wide.s32 	%rd12, %r111, 4;
	add.s64 	%rd13, %rd3, %rd12;
	mov.b32 	%r112, 0;
	st.global.u32 	[%rd13], %r112;
	st.global.u32 	[%rd13+32], %r112;
	st.global.u32 	[%rd13+64], %r112;
	st.global.u32 	[%rd13+96], %r112;
	add.s32 	%r193, %r193, 32;
$L__BB0_59:
	setp.eq.s32 	%p8, %r78, 0;
	@%p8 bra 	$L__BB0_64;
	setp.eq.s32 	%p9, %r79, 0;
	@%p9 bra 	$L__BB0_62;
	add.s32 	%r113, %r193, %r82;
	mul.wide.s32 	%rd14, %r113, 4;
	add.s64 	%rd15, %rd3, %rd14;
	mov.b32 	%r114, 0;
	st.global.u32 	[%rd15], %r114;
	st.global.u32 	[%rd15+32], %r114;
	add.s32 	%r193, %r193, 16;
$L__BB0_62:
	setp.ne.s32 	%p10, %r80, 0;
	@%p10 bra 	$L__BB0_64;
	add.s32 	%r115, %r193, %r82;
	mul.wide.s32 	%rd16, %r115, 4;
	add.s64 	%rd17, %rd3, %rd16;
	mov.b32 	%r116, 0;
	st.global.u32 	[%rd17], %r116;
$L__BB0_64:
	add.s32 	%r169, %r169, 8;
	setp.lt.s32 	%p11, %r169, %r101;
	@%p11 bra 	$L__BB0_52;
$L__BB0_65:
	ret;

}
	// .globl	_Z4cnn1iiiiiiiiiiiPfS_S_
.visible .entry _Z4cnn1iiiiiiiiiiiPfS_S_(
	.param .u32 _Z4cnn1iiiiiiiiiiiPfS_S__param_0,
	.param .u32 _Z4cnn1iiiiiiiiiiiPfS_S__param_1,
	.param .u32 _Z4cnn1iiiiiiiiiiiPfS_S__param_2,
	.param .u32 _Z4cnn1iiiiiiiiiiiPfS_S__param_3,
	.param .u32 _Z4cnn1iiiiiiiiiiiPfS_S__param_4,
	.param .u32 _Z4cnn1iiiiiiiiiiiPfS_S__param_5,
	.param .u32 _Z4cnn1iiiiiiiiiiiPfS_S__param_6,
	.param .u32 _Z4cnn1iiiiiiiiiiiPfS_S__param_7,
	.param .u32 _Z4cnn1iiiiiiiiiiiPfS_S__param_8,
	.param .u32 _Z4cnn1iiiiiiiiiiiPfS_S__param_9,
	.param .u32 _Z4cnn1iiiiiiiiiiiPfS_S__param_10,
	.param .u64 .ptr .align 1 _Z4cnn1iiiiiiiiiiiPfS_S__param_11,
	.param .u64 .ptr .align 1 _Z4cnn1iiiiiiiiiiiPfS_S__param_12,
	.param .u64 .ptr .align 1 _Z4cnn1iiiiiiiiiiiPfS_S__param_13
)
{
	.reg .pred 	%p<33>;
	.reg .b32 	%r<114>;
	.reg .b32 	%f<136>;
	.reg .b64 	%rd<37>;

	ld.param.u32 	%r63, [_Z4cnn1iiiiiiiiiiiPfS_S__param_1];
	ld.param.u32 	%r64, [_Z4cnn1iiiiiiiiiiiPfS_S__param_2];
	ld.param.u32 	%r65, [_Z4cnn1iiiiiiiiiiiPfS_S__param_3];
	ld.param.u32 	%r66, [_Z4cnn1iiiiiiiiiiiPfS_S__param_4];
	ld.param.u32 	%r67, [_Z4cnn1iiiiiiiiiiiPfS_S__param_5];
	ld.param.u32 	%r68, [_Z4cnn1iiiiiiiiiiiPfS_S__param_6];
	ld.param.u32 	%r71, [_Z4cnn1iiiiiiiiiiiPfS_S__param_9];
	ld.param.u32 	%r72, [_Z4cnn1iiiiiiiiiiiPfS_S__param_10];
	ld.param.u64 	%rd11, [_Z4cnn1iiiiiiiiiiiPfS_S__param_11];
	ld.param.u64 	%rd12, [_Z4cnn1iiiiiiiiiiiPfS_S__param_12];
	ld.param.u64 	%rd10, [_Z4cnn1iiiiiiiiiiiPfS_S__param_13];
	cvta.to.global.u64 	%rd1, %rd12;
	cvta.to.global.u64 	%rd2, %rd11;
	cvta.to.global.u64 	%rd3, %rd10;
	mov.u32 	%r1, %tid.x;
	mov.u32 	%r98, %tid.y;
	setp.ge.s32 	%p1, %r98, %r71;
	@%p1 bra 	$L__BB1_43;
	mov.u32 	%r3, %ctaid.y;
	mov.u32 	%r4, %ctaid.x;
	setp.lt.s32 	%p2, %r67, 1;
	mad.lo.s32 	%r73, %r64, %r4, %r3;
	mul.lo.s32 	%r5, %r73, %r71;
	@%p2 bra 	$L__BB1_34;
	setp.lt.s32 	%p10, %r68, 1;
	@%p10 bra 	$L__BB1_26;
	and.b32  	%r6, %r68, 15;
	add.s32 	%r7, %r6, -1;
	and.b32  	%r8, %r68, 7;
	add.s32 	%r9, %r8, -1;
	and.b32  	%r10, %r68, 2147483632;
	and.b32  	%r11, %r68, 3;
	neg.s32 	%r12, %r10;
	add.s64 	%rd4, %rd2, 32;
	add.s64 	%rd5, %rd1, 32;
	mul.lo.s32 	%r13, %r63, %r3;
	mul.lo.s32 	%r14, %r63, %r4;
$L__BB1_4:
	setp.ge.s32 	%p18, %r1, %r72;
	@%p18 bra 	$L__BB1_25;
	ld.param.u32 	%r96, [_Z4cnn1iiiiiiiiiiiPfS_S__param_7];
	mul.lo.s32 	%r16, %r98, %r96;
	mov.u32 	%r99, %r1;
$L__BB1_6:
	mov.u32 	%r100, %tid.z;
	setp.ge.s32 	%p19, %r100, %r63;
	mov.f32 	%f135, 0f00000000;
	@%p19 bra 	$L__BB1_24;
	ld.param.u32 	%r97, [_Z4cnn1iiiiiiiiiiiPfS_S__param_8];
	mul.lo.s32 	%r20, %r99, %r97;
	mov.f32 	%f135, 0f00000000;
$L__BB1_8:
	add.s32 	%r83, %r100, %r14;
	mad.lo.s32 	%r23, %r83, %r65, %r16;
	add.s32 	%r84, %r100, %r13;
	mul.lo.s32 	%r24, %r84, %r67;
	mov.b32 	%r101, 0;
$L__BB1_9:
	setp.lt.u32 	%p20, %r68, 16;
	add.s32 	%r86, %r101, %r23;
	mad.lo.s32 	%r26, %r86, %r66, %r20;
	add.s32 	%r87, %r24, %r101;
	mul.lo.s32 	%r27, %r87, %r68;
	mov.b32 	%r106, 0;
	@%p20 bra 	$L__BB1_12;
	mov.u32 	%r102, %r27;
	mov.u32 	%r103, %r26;
	mov.u32 	%r104, %r12;
$L__BB1_11:
	.pragma "nounroll";
	mul.wide.s32 	%rd19, %r103, 4;
	add.s64 	%rd20, %rd4, %rd19;
	mul.wide.s32 	%rd21, %r102, 4;
	add.s64 	%rd22, %rd5, %rd21;
	ld.global.f32 	%f35, [%rd20+-32];
	ld.global.f32 	%f36, [%rd22+-32];
	fma.rn.f32 	%f37, %f35, %f36, %f135;
	ld.global.f32 	%f38, [%rd20+-28];
	ld.global.f32 	%f39, [%rd22+-28];
	fma.rn.f32 	%f40, %f38, %f39, %f37;
	ld.global.f32 	%f41, [%rd20+-24];
	ld.global.f32 	%f42, [%rd22+-24];
	fma.rn.f32 	%f43, %f41, %f42, %f40;
	ld.global.f32 	%f44, [%rd20+-20];
	ld.global.f32 	%f45, [%rd22+-20];
	fma.rn.f32 	%f46, %f44, %f45, %f43;
	ld.global.f32 	%f47, [%rd20+-16];
	ld.global.f32 	%f48, [%rd22+-16];
	fma.rn.f32 	%f49, %f47, %f48, %f46;
	ld.global.f32 	%f50, [%rd20+-12];
	ld.global.f32 	%f51, [%rd22+-12];
	fma.rn.f32 	%f52, %f50, %f51, %f49;
	ld.global.f32 	%f53, [%rd20+-8];
	ld.global.f32 	%f54, [%rd22+-8];
	fma.rn.f32 	%f55, %f53, %f54, %f52;
	ld.global.f32 	%f56, [%rd20+-4];
	ld.global.f32 	%f57, [%rd22+-4];
	fma.rn.f32 	%f58, %f56, %f57, %f55;
	ld.global.f32 	%f59, [%rd20];
	ld.global.f32 	%f60, [%rd22];
	fma.rn.f32 	%f61, %f59, %f60, %f58;
	ld.global.f32 	%f62, [%rd20+4];
	ld.global.f32 	%f63, [%rd22+4];
	fma.rn.f32 	%f64, %f62, %f63, %f61;
	ld.global.f32 	%f65, [%rd20+8];
	ld.global.f32 	%f66, [%rd22+8];
	fma.rn.f32 	%f67, %f65, %f66, %f64;
	ld.global.f32 	%f68, [%rd20+12];
	ld.global.f32 	%f69, [%rd22+12];
	fma.rn.f32 	%f70, %f68, %f69, %f67;
	ld.global.f32 	%f71, [%rd20+16];
	ld.global.f32 	%f72, [%rd22+16];
	fma.rn.f32 	%f73, %f71, %f72, %f70;
	ld.global.f32 	%f74, [%rd20+20];
	ld.global.f32 	%f75, [%rd22+20];
	fma.rn.f32 	%f76, %f74, %f75, %f73;
	ld.global.f32 	%f77, [%rd20+24];
	ld.global.f32 	%f78, [%rd22+24];
	fma.rn.f32 	%f79, %f77, %f78, %f76;
	ld.global.f32 	%f80, [%rd20+28];
	ld.global.f32 	%f81, [%rd22+28];
	fma.rn.f32 	%f135, %f80, %f81, %f79;
	add.s32 	%r104, %r104, 16;
	add.s32 	%r103, %r103, 16;
	add.s32 	%r102, %r102, 16;
	setp.ne.s32 	%p21, %r104, 0;
	mov.u32 	%r106, %r10;
	@%p21 bra 	$L__BB1_11;
$L__BB1_12:
	setp.eq.s32 	%p22, %r6, 0;
	@%p22 bra 	$L__BB1_22;
	setp.lt.u32 	%p23, %r7, 7;
	@%p23 bra 	$L__BB1_15;
	add.s32 	%r88, %r26, %r106;
	mul.wide.s32 	%rd23, %r88, 4;
	add.s64 	%rd24, %rd2, %rd23;
	ld.global.f32 	%f83, [%rd24];
	add.s32 	%r89, %r106, %r27;
	mul.wide.s32 	%rd25, %r89, 4;
	add.s64 	%rd26, %rd1, %rd25;
	ld.global.f32 	%f84, [%rd26];
	fma.rn.f32 	%f85, %f83, %f84, %f135;
	ld.global.f32 	%f86, [%rd24+4];
	ld.global.f32 	%f87, [%rd26+4];
	fma.rn.f32 	%f88, %f86, %f87, %f85;
	ld.global.f32 	%f89, [%rd24+8];
	ld.global.f32 	%f90, [%rd26+8];
	fma.rn.f32 	%f91, %f89, %f90, %f88;
	ld.global.f32 	%f92, [%rd24+12];
	ld.global.f32 	%f93, [%rd26+12];
	fma.rn.f32 	%f94, %f92, %f93, %f91;
	ld.global.f32 	%f95, [%rd24+16];
	ld.global.f32 	%f96, [%rd26+16];
	fma.rn.f32 	%f97, %f95, %f96, %f94;
	ld.global.f32 	%f98, [%rd24+20];
	ld.global.f32 	%f99, [%rd26+20];
	fma.rn.f32 	%f100, %f98, %f99, %f97;
	ld.global.f32 	%f101, [%rd24+24];
	ld.global.f32 	%f102, [%rd26+24];
	fma.rn.f32 	%f103, %f101, %f102, %f100;
	ld.global.f32 	%f104, [%rd24+28];
	ld.global.f32 	%f105, [%rd26+28];
	fma.rn.f32 	%f135, %f104, %f105, %f103;
	add.s32 	%r106, %r106, 8;
$L__BB1_15:
	setp.eq.s32 	%p24, %r8, 0;
	@%p24 bra 	$L__BB1_22;
	setp.lt.u32 	%p25, %r9, 3;
	@%p25 bra 	$L__BB1_18;
	add.s32 	%r90, %r26, %r106;
	mul.wide.s32 	%rd27, %r90, 4;
	add.s64 	%rd28, %rd2, %rd27;
	ld.global.f32 	%f107, [%rd28];
	add.s32 	%r91, %r106, %r27;
	mul.wide.s32 	%rd29, %r91, 4;
	add.s64 	%rd30, %rd1, %rd29;
	ld.global.f32 	%f108, [%rd30];
	fma.rn.f32 	%f109, %f107, %f108, %f135;
	ld.global.f32 	%f110, [%rd28+4];
	ld.global.f32 	%f111, [%rd30+4];
	fma.rn.f32 	%f112, %f110, %f111, %f109;
	ld.global.f32 	%f113, [%rd28+8];
	ld.global.f32 	%f114, [%rd30+8];
	fma.rn.f32 	%f115, %f113, %f114, %f112;
	ld.global.f32 	%f116, [%rd28+12];
	ld.global.f32 	%f117, [%rd30+12];
	fma.rn.f32 	%f135, %f116, %f117, %f115;
	add.s32 	%r106, %r106, 4;
$L__BB1_18:
	setp.eq.s32 	%p26, %r11, 0;
	@%p26 bra 	$L__BB1_22;
	setp.eq.s32 	%p27, %r11, 1;
	add.s32 	%r92, %r26, %r106;
	mul.wide.s32 	%rd31, %r92, 4;
	add.s64 	%rd6, %rd2, %rd31;
	ld.global.f32 	%f118, [%rd6];
	add.s32 	%r93, %r106, %r27;
	mul.wide.s32 	%rd32, %r93, 4;
	add.s64 	%rd7, %rd1, %rd32;
	ld.global.f32 	%f119, [%rd7];
	fma.rn.f32 	%f135, %f118, %f119, %f135;
	@%p27 bra 	$L__BB1_22;
	setp.eq.s32 	%p28, %r11, 2;
	ld.global.f32 	%f120, [%rd6+4];
	ld.global.f32 	%f121, [%rd7+4];
	fma.rn.f32 	%f135, %f120, %f121, %f135;
	@%p28 bra 	$L__BB1_22;
	ld.global.f32 	%f122, [%rd6+8];
	ld.global.f32 	%f123, [%rd7+8];
	fma.rn.f32 	%f135, %f122, %f123, %f135;
$L__BB1_22:
	add.s32 	%r101, %r101, 1;
	setp.ne.s32 	%p29, %r101, %r67;
	@%p29 bra 	$L__BB1_9;
	add.s32 	%r100, %r100, 8;
	setp.lt.s32 	%p30, %r100, %r63;
	@%p30 bra 	$L__BB1_8;
$L__BB1_24:
	ld.param.u64 	%rd36, [_Z4cnn1iiiiiiiiiiiPfS_S__param_13];
	add.s32 	%r94, %r5, %r98;
	mad.lo.s32 	%r95, %r94, %r72, %r99;
	cvta.to.global.u64 	%rd33, %rd36;
	mul.wide.s32 	%rd34, %r95, 4;
	add.s64 	%rd35, %rd33, %rd34;
	atom.global.add.f32 	%f124, [%rd35], %f135;
	add.s32 	%r99, %r99, 8;
	setp.lt.s32 	%p31, %r99, %r72;
	@%p31 bra 	$L__BB1_6;
$L__BB1_25:
	add.s32 	%r98, %r98, 8;
	setp.lt.s32 	%p32, %r98, %r71;
	@%p32 bra 	$L__BB1_4;
	bra.uni 	$L__BB1_43;
$L__BB1_26:
	not.b32 	%r78, %r1;
	add.s32 	%r41, %r72, %r78;
	and.b32  	%r42, %r41, 24;
	add.s32 	%r43, %r1, 8;
	add.s32 	%r44, %r1, 16;
	add.s32 	%r45, %r1, 24;
$L__BB1_27:
	setp.ge.s32 	%p11, %r1, %r72;
	@%p11 bra 	$L__BB1_33;
	setp.eq.s32 	%p12, %r42, 24;
	add.s32 	%r79, %r5, %r98;
	mul.lo.s32 	%r47, %r79, %r72;
	mov.u32 	%r110, %r1;
	@%p12 bra 	$L__BB1_32;
	setp.eq.s32 	%p13, %r42, 0;
	add.s32 	%r80, %r1, %r47;
	mul.wide.s32 	%rd16, %r80, 4;
	add.s64 	%rd8, %rd3, %rd16;
	atom.global.add.f32 	%f25, [%rd8], 0f00000000;
	mov.u32 	%r110, %r43;
	@%p13 bra 	$L__BB1_32;
	setp.eq.s32 	%p14, %r42, 8;
	atom.global.add.f32 	%f26, [%rd8+32], 0f00000000;
	mov.u32 	%r110, %r44;
	@%p14 bra 	$L__BB1_32;
	atom.global.add.f32 	%f27, [%rd8+64], 0f00000000;
	mov.u32 	%r110, %r45;
$L__BB1_32:
	setp.lt.u32 	%p15, %r41, 24;
	@%p15 bra 	$L__BB1_33;
	bra.uni 	$L__BB1_44;
$L__BB1_33:
	add.s32 	%r98, %r98, 8;
	setp.lt.s32 	%p17, %r98, %r71;
	@%p17 bra 	$L__BB1_27;
	bra.uni 	$L__BB1_43;
$L__BB1_34:
	not.b32 	%r74, %r1;
	add.s32 	%r52, %r72, %r74;
	and.b32  	%r53, %r52, 24;
	add.s32 	%r54, %r1, 8;
	add.s32 	%r55, %r1, 16;
	add.s32 	%r56, %r1, 24;
$L__BB1_35:
	setp.ge.s32 	%p3, %r1, %r72;
	@%p3 bra 	$L__BB1_42;
	setp.eq.s32 	%p4, %r53, 24;
	add.s32 	%r75, %r5, %r98;
	mul.lo.s32 	%r58, %r75, %r72;
	mov.u32 	%r112, %r1;
	@%p4 bra 	$L__BB1_40;
	setp.eq.s32 	%p5, %r53, 0;
	add.s32 	%r76, %r1, %r58;
	mul.wide.s32 	%rd13, %r76, 4;
	add.s64 	%rd9, %rd3, %rd13;
	atom.global.add.f32 	%f18, [%rd9], 0f00000000;
	mov.u32 	%r112, %r54;
	@%p5 bra 	$L__BB1_40;
	setp.eq.s32 	%p6, %r53, 8;
	atom.global.add.f32 	%f19, [%rd9+32], 0f00000000;
	mov.u32 	%r112, %r55;
	@%p6 bra 	$L__BB1_40;
	atom.global.add.f32 	%f20, [%rd9+64], 0f00000000;
	mov.u32 	%r112, %r56;
$L__BB1_40:
	setp.lt.u32 	%p7, %r52, 24;
	@%p7 bra 	$L__BB1_42;
$L__BB1_41:
	add.s32 	%r77, %r112, %r58;
	mul.wide.s32 	%rd14, %r77, 4;
	add.s64 	%rd15, %rd3, %rd14;
	atom.global.add.f32 	%f21, [%rd15], 0f00000000;
	atom.global.add.f32 	%f22, [%rd15+32], 0f00000000;
	atom.global.add.f32 	%f23, [%rd15+64], 0f00000000;
	atom.global.add.f32 	%f24, [%rd15+96], 0f00000000;
	add.s32 	%r112, %r112, 32;
	setp.lt.s32 	%p8, %r112, %r72;
	@%p8 bra 	$L__BB1_41;
$L__BB1_42:
	add.s32 	%r98, %r98, 8;
	setp.lt.s32 	%p9, %r98, %r71;
	@%p9 bra 	$L__BB1_35;
$L__BB1_43:
	ret;
$L__BB1_44:
	add.s32 	%r81, %r110, %r47;
	mul.wide.s32 	%rd17, %r81, 4;
	add.s64 	%rd18, %rd3, %rd17;
	atom.global.add.f32 	%f28, [%rd18], 0f00000000;
	atom.global.add.f32 	%f29, [%rd18+32], 0f00000000;
	atom.global.add.f32 	%f30, [%rd18+64], 0f00000000;
	atom.global.add.f32 	%f31, [%rd18+96], 0f00000000;
	add.s32 	%r110, %r110, 32;
	setp.lt.s32 	%p16, %r110, %r72;
	@%p16 bra 	$L__BB1_44;
	bra.uni 	$L__BB1_33;

}
	// .globl	_Z4cnn2iiiiiiiiiiiPfS_S_
.visible .entry _Z4cnn2iiiiiiiiiiiPfS_S_(
	.param .u32 _Z4cnn2iiiiiiiiiiiPfS_S__param_0,
	.param .u32 _Z4cnn2iiiiiiiiiiiPfS_S__param_1,
	.param .u32 _Z4cnn2iiiiiiiiiiiPfS_S__param_2,
	.param .u32 _Z4cnn2iiiiiiiiiiiPfS_S__param_3,
	.param .u32 _Z4cnn2iiiiiiiiiiiPfS_S__param_4,
	.param .u32 _Z4cnn2iiiiiiiiiiiPfS_S__param_5,
	.param .u32 _Z4cnn2iiiiiiiiiiiPfS_S__param_6,
	.param .u32 _Z4cnn2iiiiiiiiiiiPfS_S__param_7,
	.param .u32 _Z4cnn2iiiiiiiiiiiPfS_S__param_8,
	.param .u32 _Z4cnn2iiiiiiiiiiiPfS_S__param_9,
	.param .u32 _Z4cnn2iiiiiiiiiiiPfS_S__param_10,
	.param .u64 .ptr .align 1 _Z4cnn2iiiiiiiiiiiPfS_S__param_11,
	.param .u64 .ptr .align 1 _Z4cnn2iiiiiiiiiiiPfS_S__param_12,
	.param .u64 .ptr .align 1 _Z4cnn2iiiiiiiiiiiPfS_S__param_13
)
{
	.reg .pred 	%p<12>;
	.reg .b32 	%r<83>;
	.reg .b32 	%f<54>;
	.reg .b64 	%rd<16>;
	// demoted variable
	.shared .align 4 .b8 _ZZ4cnn2iiiiiiiiiiiPfS_S_E10weight_buf[2048];
	ld.param.u32 	%r39, [_Z4cnn2iiiiiiiiiiiPfS_S__param_1];
	ld.param.u32 	%r40, [_Z4cnn2iiiiiiiiiiiPfS_S__param_2];
	ld.param.u32 	%r41, [_Z4cnn2iiiiiiiiiiiPfS_S__param_3];
	ld.param.u32 	%r42, [_Z4cnn2iiiiiiiiiiiPfS_S__param_4];
	ld.param.u32 	%r43, [_Z4cnn2iiiiiiiiiiiPfS_S__param_5];
	ld.param.u32 	%r44, [_Z4cnn2iiiiiiiiiiiPfS_S__param_6];
	ld.param.u32 	%r47, [_Z4cnn2iiiiiiiiiiiPfS_S__param_9];
	ld.param.u32 	%r48, [_Z4cnn2iiiiiiiiiiiPfS_S__param_10];
	ld.param.u64 	%rd4, [_Z4cnn2iiiiiiiiiiiPfS_S__param_11];
	ld.param.u64 	%rd5, [_Z4cnn2iiiiiiiiiiiPfS_S__param_12];
	mov.u32 	%r1, %tid.x;
	mov.u32 	%r2, %tid.y;
	mov.u32 	%r3, %tid.z;
	setp.ge.s32 	%p1, %r2, %r47;
	@%p1 bra 	$L__BB2_17;
	mov.u32 	%r49, %ctaid.y;
	mov.u32 	%r50, %ctaid.x;
	mad.lo.s32 	%r51, %r40, %r50, %r49;
	mul.lo.s32 	%r4, %r51, %r47;
	mul.lo.s32 	%r5, %r39, %r49;
	mul.lo.s32 	%r6, %r39, %r50;
	shr.u32 	%r7, %r2, 3;
	shl.b32 	%r52, %r3, 8;
	and.b32  	%r53, %r52, 1792;
	mov.u32 	%r54, _ZZ4cnn2iiiiiiiiiiiPfS_S_E10weight_buf;
	add.s32 	%r55, %r54, %r53;
	shl.b32 	%r56, %r2, 5;
	and.b32  	%r57, %r56, 224;
	add.s32 	%r58, %r55, %r57;
	shl.b32 	%r59, %r1, 2;
	and.b32  	%r60, %r59, 28;
	add.s32 	%r8, %r58, %r60;
	shl.b32 	%r9, %r42, 1;
	add.s32 	%r10, %r55, 32;
	cvta.to.global.u64 	%rd1, %rd5;
	cvta.to.global.u64 	%rd2, %rd4;
	mul.wide.s32 	%rd13, %r42, 4;
	mov.u32 	%r74, %r2;
$L__BB2_2:
	setp.ge.s32 	%p2, %r1, %r48;
	@%p2 bra 	$L__BB2_16;
	ld.param.u32 	%r72, [_Z4cnn2iiiiiiiiiiiPfS_S__param_7];
	add.s32 	%r61, %r4, %r74;
	mul.lo.s32 	%r12, %r61, %r48;
	mul.lo.s32 	%r13, %r74, %r72;
	mov.u32 	%r75, %r1;
$L__BB2_4:
	setp.ge.s32 	%p3, %r3, %r39;
	@%p3 bra 	$L__BB2_15;
	ld.param.u64 	%rd15, [_Z4cnn2iiiiiiiiiiiPfS_S__param_13];
	ld.param.u32 	%r73, [_Z4cnn2iiiiiiiiiiiPfS_S__param_8];
	add.s32 	%r62, %r75, %r12;
	cvta.to.global.u64 	%rd7, %rd15;
	mul.wide.s32 	%rd8, %r62, 4;
	add.s64 	%rd3, %rd7, %rd8;
	mul.lo.s32 	%r15, %r75, %r73;
	mov.u32 	%r76, %r3;
$L__BB2_6:
	setp.ge.s32 	%p4, %r2, %r43;
	@%p4 bra 	$L__BB2_14;
	add.s32 	%r63, %r76, %r5;
	mul.lo.s32 	%r18, %r63, %r43;
	add.s32 	%r64, %r76, %r6;
	mad.lo.s32 	%r19, %r64, %r41, %r13;
	mov.u32 	%r77, %r7;
	mov.u32 	%r78, %r2;
$L__BB2_8:
	setp.ge.s32 	%p5, %r1, %r44;
	@%p5 bra 	$L__BB2_13;
	shl.b32 	%r65, %r77, 3;
	and.b32  	%r66, %r65, 2147483640;
	add.s32 	%r67, %r18, %r78;
	mul.lo.s32 	%r22, %r67, %r44;
	and.b32  	%r68, %r78, 2147483640;
	sub.s32 	%r23, %r68, %r66;
	add.s32 	%r69, %r19, %r68;
	mad.lo.s32 	%r24, %r42, %r69, %r15;
	mov.u32 	%r79, %r1;
$L__BB2_10:
	add.s32 	%r70, %r79, %r22;
	mul.wide.s32 	%rd9, %r70, 4;
	add.s64 	%rd10, %rd1, %rd9;
	ld.global.f32 	%f4, [%rd10];
	st.shared.f32 	[%r8], %f4;
	bar.sync 	0;
	and.b32  	%r71, %r79, 2147483640;
	add.s32 	%r81, %r24, %r71;
	mov.f32 	%f53, 0f00000000;
	mov.u32 	%r80, %r10;
	mov.u32 	%r82, %r23;
$L__BB2_11:
	mul.wide.s32 	%rd11, %r81, 4;
	add.s64 	%rd12, %rd2, %rd11;
	ld.global.f32 	%f5, [%rd12];
	ld.shared.f32 	%f6, [%r80+-32];
	fma.rn.f32 	%f7, %f5, %f6, %f53;
	ld.global.f32 	%f8, [%rd12+4];
	ld.shared.f32 	%f9, [%r80+-28];
	fma.rn.f32 	%f10, %f8, %f9, %f7;
	ld.global.f32 	%f11, [%rd12+8];
	ld.shared.f32 	%f12, [%r80+-24];
	fma.rn.f32 	%f13, %f11, %f12, %f10;
	ld.global.f32 	%f14, [%rd12+12];
	ld.shared.f32 	%f15, [%r80+-20];
	fma.rn.f32 	%f16, %f14, %f15, %f13;
	ld.global.f32 	%f17, [%rd12+16];
	ld.shared.f32 	%f18, [%r80+-16];
	fma.rn.f32 	%f19, %f17, %f18, %f16;
	ld.global.f32 	%f20, [%rd12+20];
	ld.shared.f32 	%f21, [%r80+-12];
	fma.rn.f32 	%f22, %f20, %f21, %f19;
	ld.global.f32 	%f23, [%rd12+24];
	ld.shared.f32 	%f24, [%r80+-8];
	fma.rn.f32 	%f25, %f23, %f24, %f22;
	ld.global.f32 	%f26, [%rd12+28];
	ld.shared.f32 	%f27, [%r80+-4];
	fma.rn.f32 	%f28, %f26, %f27, %f25;
	add.s64 	%rd14, %rd12, %rd13;
	ld.global.f32 	%f29, [%rd14];
	ld.shared.f32 	%f30, [%r80];
	fma.rn.f32 	%f31, %f29, %f30, %f28;
	ld.global.f32 	%f32, [%rd14+4];
	ld.shared.f32 	%f33, [%r80+4];
	fma.rn.f32 	%f34, %f32, %f33, %f31;
	ld.global.f32 	%f35, [%rd14+8];
	ld.shared.f32 	%f36, [%r80+8];
	fma.rn.f32 	%f37, %f35, %f36, %f34;
	ld.global.f32 	%f38, [%rd14+12];
	ld.shared.f32 	%f39, [%r80+12];
	fma.rn.f32 	%f40, %f38, %f39, %f37;
	ld.global.f32 	%f41, [%rd14+16];
	ld.shared.f32 	%f42, [%r80+16];
	fma.rn.f32 	%f43, %f41, %f42, %f40;
	ld.global.f32 	%f44, [%rd14+20];
	ld.shared.f32 	%f45, [%r80+20];
	fma.rn.f32 	%f46, %f44, %f45, %f43;
	ld.global.f32 	%f47, [%rd14+24];
	ld.shared.f32 	%f48, [%r80+24];
	fma.rn.f32 	%f49, %f47, %f48, %f46;
	ld.global.f32 	%f50, [%rd14+28];
	ld.shared.f32 	%f51, [%r80+28];
	fma.rn.f32 	%f53, %f50, %f51, %f49;
	add.s32 	%r82, %r82, 2;
	add.s32 	%r81, %r81, %r9;
	add.s32 	%r80, %r80, 64;
	setp.ne.s32 	%p6, %r82, 8;
	@%p6 bra 	$L__BB2_11;
	atom.global.add.f32 	%f52, [%rd3], %f53;
	bar.sync 	0;
	add.s32 	%r79, %r79, 8;
	setp.lt.s32 	%p7, %r79, %r44;
	@%p7 bra 	$L__BB2_10;
$L__BB2_13:
	add.s32 	%r78, %r78, 8;
	setp.lt.s32 	%p8, %r78, %r43;
	add.s32 	%r77, %r77, 1;
	@%p8 bra 	$L__BB2_8;
$L__BB2_14:
	add.s32 	%r76, %r76, 8;
	setp.lt.s32 	%p9, %r76, %r39;
	@%p9 bra 	$L__BB2_6;
$L__BB2_15:
	add.s32 	%r75, %r75, 8;
	setp.lt.s32 	%p10, %r75, %r48;
	@%p10 bra 	$L__BB2_4;
$L__BB2_16:
	add.s32 	%r74, %r74, 8;
	setp.lt.s32 	%p11, %r74, %r47;
	@%p11 bra 	$L__BB2_2;
$L__BB2_17:
	ret;

}


// ===== COMPILED SASS (sm_100) =====

	.target	sm_100

	.elftype	@"ET_EXEC"


//--------------------- .note.nv.tkinfo           --------------------------
	.section	.note.nv.tkinfo,"",@"SHT_NOTE"
	.sectionflags	@"SHF_NOTE_NV_TKINFO"
	.tkinfo
        /*0018*/ 	.word	0x00000002
        /*0030*/ 	.string	""
        /*0030*/ 	.string	"ptxas"
        /*0030*/ 	.string	"Cuda compilation tools, release 13.0, V13.0.88"
        /*0030*/ 	.string	"Build cuda_13.0.r13.0/compiler.36424714_0"
        /*0030*/ 	.string	"-arch sm_100 -m 64 "



//--------------------- .note.nv.cuinfo           --------------------------
	.section	.note.nv.cuinfo,"",@"SHT_NOTE"
	.sectionflags	@"SHF_NOTE_NV_CUINFO"
        /*0018*/ 	.short	0x0002
        /*001a*/ 	.short	0x0064
        /*001c*/ 	.short	0x0082
	.zero		2


//--------------------- .nv.info                  --------------------------
	.section	.nv.info,"",@"SHT_CUDA_INFO"
	.align	4


	//----- nvinfo : EIATTR_REGCOUNT
	.align		4
        /*0000*/ 	.byte	0x04, 0x2f
        /*0002*/ 	.short	(.L_1 - .L_0)
	.align		4
.L_0:
        /*0004*/ 	.word	index@(_Z4cnn0iiiiiiiiiiiPfS_S_)
        /*0008*/ 	.word	0x0000001f


	//----- nvinfo : EIATTR_FRAME_SIZE
	.align		4
.L_1:
        /*000c*/ 	.byte	0x04, 0x11
        /*000e*/ 	.short	(.L_3 - .L_2)
	.align		4
.L_2:
        /*0010*/ 	.word	index@(_Z4cnn0iiiiiiiiiiiPfS_S_)
        /*0014*/ 	.word	0x00000000


	//----- nvinfo : EIATTR_REGCOUNT
	.align		4
.L_3:
        /*0018*/ 	.byte	0x04, 0x2f
        /*001a*/ 	.short	(.L_5 - .L_4)
	.align		4
.L_4:
        /*001c*/ 	.word	index@(_Z4cnn1iiiiiiiiiiiPfS_S_)
        /*0020*/ 	.word	0x0000001f


	//----- nvinfo : EIATTR_FRAME_SIZE
	.align		4
.L_5:
        /*0024*/ 	.byte	0x04, 0x11
        /*0026*/ 	.short	(.L_7 - .L_6)
	.align		4
.L_6:
        /*0028*/ 	.word	index@(_Z4cnn1iiiiiiiiiiiPfS_S_)
        /*002c*/ 	.word	0x00000000


	//----- nvinfo : EIATTR_REGCOUNT
	.align		4
.L_7:
        /*0030*/ 	.byte	0x04, 0x2f
        /*0032*/ 	.short	(.L_9 - .L_8)
	.align		4
.L_8:
        /*0034*/ 	.word	index@(_Z4cnn2iiiiiiiiiiiPfS_S_)
        /*0038*/ 	.word	0x00000028


	//----- nvinfo : EIATTR_FRAME_SIZE
	.align		4
.L_9:
        /*003c*/ 	.byte	0x04, 0x11
        /*003e*/ 	.short	(.L_11 - .L_10)
	.align		4
.L_10:
        /*0040*/ 	.word	index@(_Z4cnn2iiiiiiiiiiiPfS_S_)
        /*0044*/ 	.word	0x00000000


	//----- nvinfo : EIATTR_MIN_STACK_SIZE
	.align		4
.L_11:
        /*0048*/ 	.byte	0x04, 0x12
        /*004a*/ 	.short	(.L_13 - .L_12)
	.align		4
.L_12:
        /*004c*/ 	.word	index@(_Z4cnn2iiiiiiiiiiiPfS_S_)
        /*0050*/ 	.word	0x00000000


	//----- nvinfo : EIATTR_MIN_STACK_SIZE
	.align		4
.L_13:
        /*0054*/ 	.byte	0x04, 0x12
        /*0056*/ 	.short	(.L_15 - .L_14)
	.align		4
.L_14:
        /*0058*/ 	.word	index@(_Z4cnn1iiiiiiiiiiiPfS_S_)
        /*005c*/ 	.word	0x00000000


	//----- nvinfo : EIATTR_MIN_STACK_SIZE
	.align		4
.L_15:
        /*0060*/ 	.byte	0x04, 0x12
        /*0062*/ 	.short	(.L_17 - .L_16)
	.align		4
.L_16:
        /*0064*/ 	.word	index@(_Z4cnn0iiiiiiiiiiiPfS_S_)
        /*0068*/ 	.word	0x00000000
.L_17:


//--------------------- .nv.compat                --------------------------
	.section	.nv.compat,"",@"SHT_CUDA_COMPAT_INFO"
	.align	4
        /*0000*/ 	.byte	0x02, 0x09, 0x00, 0x00, 0x02, 0x02, 0x01, 0x00, 0x02, 0x05, 0x05, 0x00, 0x03, 0x07, 0x01, 0x01
        /*0010*/ 	.byte	0x02, 0x03, 0x00, 0x00, 0x02, 0x06, 0x01, 0x00, 0x04, 0x0b, 0x08, 0x00, 0x09, 0x00, 0x00, 0x00
        /*0020*/ 	.byte	0x00, 0x00, 0x00, 0x00


//--------------------- .nv.info._Z4cnn2iiiiiiiiiiiPfS_S_ --------------------------
	.section	.nv.info._Z4cnn2iiiiiiiiiiiPfS_S_,"",@"SHT_CUDA_INFO"
	.sectionflags	@""
	.align	4


	//----- nvinfo : EIATTR_CUDA_API_VERSION
	.align		4
        /*0000*/ 	.byte	0x04, 0x37
        /*0002*/ 	.short	(.L_19 - .L_18)
.L_18:
        /*0004*/ 	.word	0x00000082


	//----- nvinfo : EIATTR_KPARAM_INFO
	.align		4
.L_19:
        /*0008*/ 	.byte	0x04, 0x17
        /*000a*/ 	.short	(.L_21 - .L_20)
.L_20:
        /*000c*/ 	.word	0x00000000
        /*0010*/ 	.short	0x000d
        /*0012*/ 	.short	0x0040
        /*0014*/ 	.byte	0x00, 0xf5, 0x21, 0x00


	//----- nvinfo : EIATTR_KPARAM_INFO
	.align		4
.L_21:
        /*0018*/ 	.byte	0x04, 0x17
        /*001a*/ 	.short	(.L_23 - .L_22)
.L_22:
        /*001c*/ 	.word	0x00000000
        /*0020*/ 	.short	0x000c
        /*0022*/ 	.short	0x0038
        /*0024*/ 	.byte	0x00, 0xf5, 0x21, 0x00


	//----- nvinfo : EIATTR_KPARAM_INFO
	.align		4
.L_23:
        /*0028*/ 	.byte	0x04, 0x17
        /*002a*/ 	.short	(.L_25 - .L_24)
.L_24:
        /*002c*/ 	.word	0x00000000
        /*0030*/ 	.short	0x000b
        /*0032*/ 	.short	0x0030
        /*0034*/ 	.byte	0x00, 0xf5, 0x21, 0x00


	//----- nvinfo : EIATTR_KPARAM_INFO
	.align		4
.L_25:
        /*0038*/ 	.byte	0x04, 0x17
        /*003a*/ 	.short	(.L_27 - .L_26)
.L_26:
        /*003c*/ 	.word	0x00000000
        /*0040*/ 	.short	0x000a
        /*0042*/ 	.short	0x0028
        /*0044*/ 	.byte	0x00, 0xf0, 0x11, 0x00


	//----- nvinfo : EIATTR_KPARAM_INFO
	.align		4
.L_27:
        /*0048*/ 	.byte	0x04, 0x17
        /*004a*/ 	.short	(.L_29 - .L_28)
.L_28:
        /*004c*/ 	.word	0x00000000
        /*0050*/ 	.short	0x0009
        /*0052*/ 	.short	0x0024
        /*0054*/ 	.byte	0x00, 0xf0, 0x11, 0x00


	//----- nvinfo : EIATTR_KPARAM_INFO
	.align		4
.L_29:
        /*0058*/ 	.byte	0x04, 0x17
        /*005a*/ 	.short	(.L_31 - .L_30)
.L_30:
        /*005c*/ 	.word	0x00000000
        /*0060*/ 	.short	0x0008
        /*0062*/ 	.short	0x0020
        /*0064*/ 	.byte	0x00, 0xf0, 0x11, 0x00


	//----- nvinfo : EIATTR_KPARAM_INFO
	.align		4
.L_31:
        /*0068*/ 	.byte	0x04, 0x17
        /*006a*/ 	.short	(.L_33 - .L_32)
.L_32:
        /*006c*/ 	.word	0x00000000
        /*0070*/ 	.short	0x0007
        /*0072*/ 	.short	0x001c
        /*0074*/ 	.byte	0x00, 0xf0, 0x11, 0x00


	//----- nvinfo : EIATTR_KPARAM_INFO
	.align		4
.L_33:
        /*0078*/ 	.byte	0x04, 0x17
        /*007a*/ 	.short	(.L_35 - .L_34)
.L_34:
        /*007c*/ 	.word	0x00000000
        /*0080*/ 	.short	0x0006
        /*0082*/ 	.short	0x0018
        /*0084*/ 	.byte	0x00, 0xf0, 0x11, 0x00


	//----- nvinfo : EIATTR_KPARAM_INFO
	.align		4
.L_35:
        /*0088*/ 	.byte	0x04, 0x17
        /*008a*/ 	.short	(.L_37 - .L_36)
.L_36:
        /*008c*/ 	.word	0x00000000
        /*0090*/ 	.short	0x0005
        /*0092*/ 	.short	0x0014
        /*0094*/ 	.byte	0x00, 0xf0, 0x11, 0x00


	//----- nvinfo : EIATTR_KPARAM_INFO
	.align		4
.L_37:
        /*0098*/ 	.byte	0x04, 0x17
        /*009a*/ 	.short	(.L_39 - .L_38)
.L_38:
        /*009c*/ 	.word	0x00000000
        /*00a0*/ 	.short	0x0004
        /*00a2*/ 	.short	0x0010
        /*00a4*/ 	.byte	0x00, 0xf0, 0x11, 0x00


	//----- nvinfo : EIATTR_KPARAM_INFO
	.align		4
.L_39:
        /*00a8*/ 	.byte	0x04, 0x17
        /*00aa*/ 	.short	(.L_41 - .L_40)
.L_40:
        /*00ac*/ 	.word	0x00000000
        /*00b0*/ 	.short	0x0003
        /*00b2*/ 	.short	0x000c
        /*00b4*/ 	.byte	0x00, 0xf0, 0x11, 0x00


	//----- nvinfo : EIATTR_KPARAM_INFO
	.align		4
.L_41:
        /*00b8*/ 	.byte	0x04, 0x17
        /*00ba*/ 	.short	(.L_43 - .L_42)
.L_42:
        /*00bc*/ 	.word	0x00000000
        /*00c0*/ 	.short	0x0002
        /*00c2*/ 	.short	0x0008
        /*00c4*/ 	.byte	0x00, 0xf0, 0x11, 0x00


	//----- nvinfo : EIATTR_KPARAM_INFO
	.align		4
.L_43:
        /*00c8*/ 	.byte	0x04, 0x17
        /*00ca*/ 	.short	(.L_45 - .L_44)
.L_44:
        /*00cc*/ 	.word	0x00000000
        /*00d0*/ 	.short	0x0001
        /*00d2*/ 	.short	0x0004
        /*00d4*/ 	.byte	0x00, 0xf0, 0x11, 0x00


	//----- nvinfo : EIATTR_KPARAM_INFO
	.align		4
.L_45:
        /*00d8*/ 	.byte	0x04, 0x17
        /*00da*/ 	.short	(.L_47 - .L_46)
.L_46:
        /*00dc*/ 	.word	0x00000000
        /*00e0*/ 	.short	0x0000
        /*00e2*/ 	.short	0x0000
        /*00e4*/ 	.byte	0x00, 0xf0, 0x11, 0x00


	//----- nvinfo : EIATTR_SPARSE_MMA_MASK
	.align		4
.L_47:
        /*00e8*/ 	.byte	0x03, 0x50
        /*00ea*/ 	.short	0x0000


	//----- nvinfo : EIATTR_MAXREG_COUNT
	.align		4
        /*00ec*/ 	.byte	0x03, 0x1b
        /*00ee*/ 	.short	0x00ff


	//----- nvinfo : EIATTR_NUM_BARRIERS
	.align		4
        /*00f0*/ 	.byte	0x02, 0x4c
        /*00f2*/ 	.byte	0x01
	.zero		1


	//----- nvinfo : EIATTR_MERCURY_ISA_VERSION
	.align		4
        /*00f4*/ 	.byte	0x03, 0x5f
        /*00f6*/ 	.short	0x0101


	//----- nvinfo : EIATTR_VRC_CTA_INIT_COUNT
	.align		4
        /*00f8*/ 	.byte	0x02, 0x4a
	.zero		1
	.zero		1


	//----- nvinfo : EIATTR_EXIT_INSTR_OFFSETS
	.align		4
        /*00fc*/ 	.byte	0x04, 0x1c
        /*00fe*/ 	.short	(.L_49 - .L_48)


	//   ....[0]....
.L_48:
        /*0100*/ 	.word	0x00000040


	//   ....[1]....
        /*0104*/ 	.word	0x00001a20


	//----- nvinfo : EIATTR_CRS_STACK_SIZE
	.align		4
.L_49:
        /*0108*/ 	.byte	0x04, 0x1e
        /*010a*/ 	.short	(.L_51 - .L_50)
.L_50:
        /*010c*/ 	.word	0x00000000


	//----- nvinfo : EIATTR_CBANK_PARAM_SIZE
	.align		4
.L_51:
        /*0110*/ 	.byte	0x03, 0x19
        /*0112*/ 	.short	0x0048


	//----- nvinfo : EIATTR_PARAM_CBANK
	.align		4
        /*0114*/ 	.byte	0x04, 0x0a
        /*0116*/ 	.short	(.L_53 - .L_52)
	.align		4
.L_52:
        /*0118*/ 	.word	index@(.nv.constant0._Z4cnn2iiiiiiiiiiiPfS_S_)
        /*011c*/ 	.short	0x0380
        /*011e*/ 	.short	0x0048


	//----- nvinfo : EIATTR_SW_WAR
	.align		4
.L_53:
        /*0120*/ 	.byte	0x04, 0x36
        /*0122*/ 	.short	(.L_55 - .L_54)
.L_54:
        /*0124*/ 	.word	0x00000008
.L_55:


//--------------------- .nv.info._Z4cnn1iiiiiiiiiiiPfS_S_ --------------------------
	.section	.nv.info._Z4cnn1iiiiiiiiiiiPfS_S_,"",@"SHT_CUDA_INFO"
	.sectionflags	@""
	.align	4


	//----- nvinfo : EIATTR_CUDA_API_VERSION
	.align		4
        /*0000*/ 	.byte	0x04, 0x37
        /*0002*/ 	.short	(.L_57 - .L_56)
.L_56:
        /*0004*/ 	.word	0x00000082


	//----- nvinfo : EIATTR_KPARAM_INFO
	.align		4
.L_57:
        /*0008*/ 	.byte	0x04, 0x17
        /*000a*/ 	.short	(.L_59 - .L_58)
.L_58:
        /*000c*/ 	.word	0x00000000
        /*0010*/ 	.short	0x000d
        /*0012*/ 	.short	0x0040
        /*0014*/ 	.byte	0x00, 0xf5, 0x21, 0x00


	//----- nvinfo : EIATTR_KPARAM_INFO
	.align		4
.L_59:
        /*0018*/ 	.byte	0x04, 0x17
        /*001a*/ 	.short	(.L_61 - .L_60)
.L_60:
        /*001c*/ 	.word	0x00000000
        /*0020*/ 	.short	0x000c
        /*0022*/ 	.short	0x0038
        /*0024*/ 	.byte	0x00, 0xf5, 0x21, 0x00


	//----- nvinfo : EIATTR_KPARAM_INFO
	.align		4
.L_61:
        /*0028*/ 	.byte	0x04, 0x17
        /*002a*/ 	.short	(.L_63 - .L_62)
.L_62:
        /*002c*/ 	.word	0x00000000
        /*0030*/ 	.short	0x000b
        /*0032*/ 	.short	0x0030
        /*0034*/ 	.byte	0x00, 0xf5, 0x21, 0x00


	//----- nvinfo : EIATTR_KPARAM_INFO
	.align		4
.L_63:
        /*0038*/ 	.byte	0x04, 0x17
        /*003a*/ 	.short	(.L_65 - .L_64)
.L_64:
        /*003c*/ 	.word	0x00000000
        /*0040*/ 	.short	0x000a
        /*0042*/ 	.short	0x0028
        /*0044*/ 	.byte	0x00, 0xf0, 0x11, 0x00


	//----- nvinfo : EIATTR_KPARAM_INFO
	.align		4
.L_65:
        /*0048*/ 	.byte	0x04, 0x17
        /*004a*/ 	.short	(.L_67 - .L_66)
.L_66:
        /*004c*/ 	.word	0x00000000
        /*0050*/ 	.short	0x0009
        /*0052*/ 	.short	0x0024
        /*0054*/ 	.byte	0x00, 0xf0, 0x11, 0x00


	//----- nvinfo : EIATTR_KPARAM_INFO
	.align		4
.L_67:
        /*0058*/ 	.byte	0x04, 0x17
        /*005a*/ 	.short	(.L_69 - .L_68)
.L_68:
        /*005c*/ 	.word	0x00000000
        /*0060*/ 	.short	0x0008
        /*0062*/ 	.short	0x0020
        /*0064*/ 	.byte	0x00, 0xf0, 0x11, 0x00


	//----- nvinfo : EIATTR_KPARAM_INFO
	.align		4
.L_69:
        /*0068*/ 	.byte	0x04, 0x17
        /*006a*/ 	.short	(.L_71 - .L_70)
.L_70:
        /*006c*/ 	.word	0x00000000
        /*0070*/ 	.short	0x0007
        /*0072*/ 	.short	0x001c
        /*0074*/ 	.byte	0x00, 0xf0, 0x11, 0x00


	//----- nvinfo : EIATTR_KPARAM_INFO
	.align		4
.L_71:
        /*0078*/ 	.byte	0x04, 0x17
        /*007a*/ 	.short	(.L_73 - .L_72)
.L_72:
        /*007c*/ 	.word	0x00000000
        /*0080*/ 	.short	0x0006
        /*0082*/ 	.short	0x0018
        /*0084*/ 	.byte	0x00, 0xf0, 0x11, 0x00


	//----- nvinfo : EIATTR_KPARAM_INFO
	.align		4
.L_73:
        /*0088*/ 	.byte	0x04, 0x17
        /*008a*/ 	.short	(.L_75 - .L_74)
.L_74:
        /*008c*/ 	.word	0x00000000
        /*0090*/ 	.short	0x0005
        /*0092*/ 	.short	0x0014
        /*0094*/ 	.byte	0x00, 0xf0, 0x11, 0x00


	//----- nvinfo : EIATTR_KPARAM_INFO
	.align		4
.L_75:
        /*0098*/ 	.byte	0x04, 0x17
        /*009a*/ 	.short	(.L_77 - .L_76)
.L_76:
        /*009c*/ 	.word	0x00000000
        /*00a0*/ 	.short	0x0004
        /*00a2*/ 	.short	0x0010
        /*00a4*/ 	.byte	0x00, 0xf0, 0x11, 0x00


	//----- nvinfo : EIATTR_KPARAM_INFO
	.align		4
.L_77:
        /*00a8*/ 	.byte	0x04, 0x17
        /*00aa*/ 	.short	(.L_79 - .L_78)
.L_78:
        /*00ac*/ 	.word	0x00000000
        /*00b0*/ 	.short	0x0003
        /*00b2*/ 	.short	0x000c
        /*00b4*/ 	.byte	0x00, 0xf0, 0x11, 0x00


	//----- nvinfo : EIATTR_KPARAM_INFO
	.align		4
.L_79:
        /*00b8*/ 	.byte	0x04, 0x17
        /*00ba*/ 	.short	(.L_81 - .L_80)
.L_80:
        /*00bc*/ 	.word	0x00000000
        /*00c0*/ 	.short	0x0002
        /*00c2*/ 	.short	0x0008
        /*00c4*/ 	.byte	0x00, 0xf0, 0x11, 0x00


	//----- nvinfo : EIATTR_KPARAM_INFO
	.align		4
.L_81:
        /*00c8*/ 	.byte	0x04, 0x17
        /*00ca*/ 	.short	(.L_83 - .L_82)
.L_82:
        /*00cc*/ 	.word	0x00000000
        /*00d0*/ 	.short	0x0001
        /*00d2*/ 	.short	0x0004
        /*00d4*/ 	.byte	0x00, 0xf0, 0x11, 0x00


	//----- nvinfo : EIATTR_KPARAM_INFO
	.align		4
.L_83:
        /*00d8*/ 	.byte	0x04, 0x17
        /*00da*/ 	.short	(.L_85 - .L_84)
.L_84:
        /*00dc*/ 	.word	0x00000000
        /*00e0*/ 	.short	0x0000
        /*00e2*/ 	.short	0x0000
        /*00e4*/ 	.byte	0x00, 0xf0, 0x11, 0x00


	//----- nvinfo : EIATTR_SPARSE_MMA_MASK
	.align		4
.L_85:
        /*00e8*/ 	.byte	0x03, 0x50
        /*00ea*/ 	.short	0x0000


	//----- nvinfo : EIATTR_MAXREG_COUNT
	.align		4
        /*00ec*/ 	.byte	0x03, 0x1b
        /*00ee*/ 	.short	0x00ff


	//----- nvinfo : EIATTR_MERCURY_ISA_VERSION
	.align		4
        /*00f0*/ 	.byte	0x03, 0x5f
        /*00f2*/ 	.short	0x0101


	//----- nvinfo : EIATTR_VRC_CTA_INIT_COUNT
	.align		4
        /*00f4*/ 	.byte	0x02, 0x4a
	.zero		1
	.zero		1


	//----- nvinfo : EIATTR_EXIT_INSTR_OFFSETS
	.align		4
        /*00f8*/ 	.byte	0x04, 0x1c
        /*00fa*/ 	.short	(.L_87 - .L_86)


	//   ....[0]....
.L_86:
        /*00fc*/ 	.word	0x00000040


	//   ....[1]....
        /*0100*/ 	.word	0x00000df0


	//   ....[2]....
        /*0104*/ 	.word	0x00001100


	//   ....[3]....
        /*0108*/ 	.word	0x00001410


	//----- nvinfo : EIATTR_CRS_STACK_SIZE
	.align		4
.L_87:
        /*010c*/ 	.byte	0x04, 0x1e
        /*010e*/ 	.short	(.L_89 - .L_88)
.L_88:
        /*0110*/ 	.word	0x00000000


	//----- nvinfo : EIATTR_CBANK_PARAM_SIZE
	.align		4
.L_89:
        /*0114*/ 	.byte	0x03, 0x19
        /*0116*/ 	.short	0x0048


	//----- nvinfo : EIATTR_PARAM_CBANK
	.align		4
        /*0118*/ 	.byte	0x04, 0x0a
        /*011a*/ 	.short	(.L_91 - .L_90)
	.align		4
.L_90:
        /*011c*/ 	.word	index@(.nv.constant0._Z4cnn1iiiiiiiiiiiPfS_S_)
        /*0120*/ 	.short	0x0380
        /*0122*/ 	.short	0x0048


	//----- nvinfo : EIATTR_SW_WAR
	.align		4
.L_91:
        /*0124*/ 	.byte	0x04, 0x36
        /*0126*/ 	.short	(.L_93 - .L_92)
.L_92:
        /*0128*/ 	.word	0x00000008
.L_93:


//--------------------- .nv.info._Z4cnn0iiiiiiiiiiiPfS_S_ --------------------------
	.section	.nv.info._Z4cnn0iiiiiiiiiiiPfS_S_,"",@"SHT_CUDA_INFO"
	.sectionflags	@""
	.align	4


	//----- nvinfo : EIATTR_CUDA_API_VERSION
	.align		4
        /*0000*/ 	.byte	0x04, 0x37
        /*0002*/ 	.short	(.L_95 - .L_94)
.L_94:
        /*0004*/ 	.word	0x00000082


	//----- nvinfo : EIATTR_KPARAM_INFO
	.align		4
.L_95:
        /*0008*/ 	.byte	0x04, 0x17
        /*000a*/ 	.short	(.L_97 - .L_96)
.L_96:
        /*000c*/ 	.word	0x00000000
        /*0010*/ 	.short	0x000d
        /*0012*/ 	.short	0x0040
        /*0014*/ 	.byte	0x00, 0xf5, 0x21, 0x00


	//----- nvinfo : EIATTR_KPARAM_INFO
	.align		4
.L_97:
        /*0018*/ 	.byte	0x04, 0x17
        /*001a*/ 	.short	(.L_99 - .L_98)
.L_98:
        /*001c*/ 	.word	0x00000000
        /*0020*/ 	.short	0x000c
        /*0022*/ 	.short	0x0038
        /*0024*/ 	.byte	0x00, 0xf5, 0x21, 0x00


	//----- nvinfo : EIATTR_KPARAM_INFO
	.align		4
.L_99:
        /*0028*/ 	.byte	0x04, 0x17
        /*002a*/ 	.short	(.L_101 - .L_100)
.L_100:
        /*002c*/ 	.word	0x00000000
        /*0030*/ 	.short	0x000b
        /*0032*/ 	.short	0x0030
        /*0034*/ 	.byte	0x00, 0xf5, 0x21, 0x00


	//----- nvinfo : EIATTR_KPARAM_INFO
	.align		4
.L_101:
        /*0038*/ 	.byte	0x04, 0x17
        /*003a*/ 	.short	(.L_103 - .L_102)
.L_102:
        /*003c*/ 	.word	0x00000000
        /*0040*/ 	.short	0x000a
        /*0042*/ 	.short	0x0028
        /*0044*/ 	.byte	0x00, 0xf0, 0x11, 0x00


	//----- nvinfo : EIATTR_KPARAM_INFO
	.align		4
.L_103:
        /*0048*/ 	.byte	0x04, 0x17
        /*004a*/ 	.short	(.L_105 - .L_104)
.L_104:
        /*004c*/ 	.word	0x00000000
        /*0050*/ 	.short	0x0009
        /*0052*/ 	.short	0x0024
        /*0054*/ 	.byte	0x00, 0xf0, 0x11, 0x00


	//----- nvinfo : EIATTR_KPARAM_INFO
	.align		4
.L_105:
        /*0058*/ 	.byte	0x04, 0x17
        /*005a*/ 	.short	(.L_107 - .L_106)
.L_106:
        /*005c*/ 	.word	0x00000000
        /*0060*/ 	.short	0x0008
        /*0062*/ 	.short	0x0020
        /*0064*/ 	.byte	0x00, 0xf0, 0x11, 0x00


	//----- nvinfo : EIATTR_KPARAM_INFO
	.align		4
.L_107:
        /*0068*/ 	.byte	0x04, 0x17
        /*006a*/ 	.short	(.L_109 - .L_108)
.L_108:
        /*006c*/ 	.word	0x00000000
        /*0070*/ 	.short	0x0007
        /*0072*/ 	.short	0x001c
        /*0074*/ 	.byte	0x00, 0xf0, 0x11, 0x00


	//----- nvinfo : EIATTR_KPARAM_INFO
	.align		4
.L_109:
        /*0078*/ 	.byte	0x04, 0x17
        /*007a*/ 	.short	(.L_111 - .L_110)
.L_110:
        /*007c*/ 	.word	0x00000000
        /*0080*/ 	.short	0x0006
        /*0082*/ 	.short	0x0018
        /*0084*/ 	.byte	0x00, 0xf0, 0x11, 0x00


	//----- nvinfo : EIATTR_KPARAM_INFO
	.align		4
.L_111:
        /*0088*/ 	.byte	0x04, 0x17
        /*008a*/ 	.short	(.L_113 - .L_112)
.L_112:
        /*008c*/ 	.word	0x00000000
        /*0090*/ 	.short	0x0005
        /*0092*/ 	.short	0x0014
        /*0094*/ 	.byte	0x00, 0xf0, 0x11, 0x00


	//----- nvinfo : EIATTR_KPARAM_INFO
	.align		4
.L_113:
        /*0098*/ 	.byte	0x04, 0x17
        /*009a*/ 	.short	(.L_115 - .L_114)
.L_114:
        /*009c*/ 	.word	0x00000000
        /*00a0*/ 	.short	0x0004
        /*00a2*/ 	.short	0x0010
        /*00a4*/ 	.byte	0x00, 0xf0, 0x11, 0x00


	//----- nvinfo : EIATTR_KPARAM_INFO
	.align		4
.L_115:
        /*00a8*/ 	.byte	0x04, 0x17
        /*00aa*/ 	.short	(.L_117 - .L_116)
.L_116:
        /*00ac*/ 	.word	0x00000000
        /*00b0*/ 	.short	0x0003
        /*00b2*/ 	.short	0x000c
        /*00b4*/ 	.byte	0x00, 0xf0, 0x11, 0x00


	//----- nvinfo : EIATTR_KPARAM_INFO
	.align		4
.L_117:
        /*00b8*/ 	.byte	0x04, 0x17
        /*00ba*/ 	.short	(.L_119 - .L_118)
.L_118:
        /*00bc*/ 	.word	0x00000000
        /*00c0*/ 	.short	0x0002
        /*00c2*/ 	.short	0x0008
        /*00c4*/ 	.byte	0x00, 0xf0, 0x11, 0x00


	//----- nvinfo : EIATTR_KPARAM_INFO
	.align		4
.L_119:
        /*00c8*/ 	.byte	0x04, 0x17
        /*00ca*/ 	.short	(.L_121 - .L_120)
.L_120:
        /*00cc*/ 	.word	0x00000000
        /*00d0*/ 	.short	0x0001
        /*00d2*/ 	.short	0x0004
        /*00d4*/ 	.byte	0x00, 0xf0, 0x11, 0x00


	//----- nvinfo : EIATTR_KPARAM_INFO
	.align		4
.L_121:
        /*00d8*/ 	.byte	0x04, 0x17
        /*00da*/ 	.short	(.L_123 - .L_122)
.L_122:
        /*00dc*/ 	.word	0x00000000
        /*00e0*/ 	.short	0x0000
        /*00e2*/ 	.short	0x0000
        /*00e4*/ 	.byte	0x00, 0xf0, 0x11, 0x00


	//----- nvinfo : EIATTR_SPARSE_MMA_MASK
	.align		4
.L_123:
        /*00e8*/ 	.byte	0x03, 0x50
        /*00ea*/ 	.short	0x0000


	//----- nvinfo : EIATTR_MAXREG_COUNT
	.align		4
        /*00ec*/ 	.byte	0x03, 0x1b
        /*00ee*/ 	.short	0x00ff


	//----- nvinfo : EIATTR_MERCURY_ISA_VERSION
	.align		4
        /*00f0*/ 	.byte	0x03, 0x5f
        /*00f2*/ 	.short	0x0101


	//----- nvinfo : EIATTR_VRC_CTA_INIT_COUNT
	.align		4
        /*00f4*/ 	.byte	0x02, 0x4a
	.zero		1
	.zero		1


	//----- nvinfo : EIATTR_EXIT_INSTR_OFFSETS
	.align		4
        /*00f8*/ 	.byte	0x04, 0x1c
        /*00fa*/ 	.short	(.L_125 - .L_124)


	//   ....[0]....
.L_124:
        /*00fc*/ 	.word	0x00000040


	//   ....[1]....
        /*0100*/ 	.word	0x00000d90


	//   ....[2]....
        /*0104*/ 	.word	0x000010a0


	//   ....[3]....
        /*0108*/ 	.word	0x000014c0


	//   ....[4]....
        /*010c*/ 	.word	0x000018e0


	//----- nvinfo : EIATTR_CRS_STACK_SIZE
	.align		4
.L_125:
        /*0110*/ 	.byte	0x04, 0x1e
        /*0112*/ 	.short	(.L_127 - .L_126)
.L_126:
        /*0114*/ 	.word	0x00000000


	//----- nvinfo : EIATTR_CBANK_PARAM_SIZE
	.align		4
.L_127:
        /*0118*/ 	.byte	0x03, 0x19
        /*011a*/ 	.short	0x0048


	//----- nvinfo : EIATTR_PARAM_CBANK
	.align		4
        /*011c*/ 	.byte	0x04, 0x0a
        /*011e*/ 	.short	(.L_129 - .L_128)
	.align		4
.L_128:
        /*0120*/ 	.word	index@(.nv.constant0._Z4cnn0iiiiiiiiiiiPfS_S_)
        /*0124*/ 	.short	0x0380
        /*0126*/ 	.short	0x0048


	//----- nvinfo : EIATTR_SW_WAR
	.align		4
.L_129:
        /*0128*/ 	.byte	0x04, 0x36
        /*012a*/ 	.short	(.L_131 - .L_130)
.L_130:
        /*012c*/ 	.word	0x00000008
.L_131:


//--------------------- .nv.callgraph             --------------------------
	.section	.nv.callgraph,"",@"SHT_CUDA_CALLGRAPH"
	.align	4
	.sectionentsize	8
	.align		4
        /*0000*/ 	.word	0x00000000
	.align		4
        /*0004*/ 	.word	0xffffffff
	.align		4
        /*0008*/ 	.word	0x00000000
	.align		4
        /*000c*/ 	.word	0xfffffffe
	.align		4
        /*0010*/ 	.word	0x00000000
	.align		4
        /*0014*/ 	.word	0xfffffffd
	.align		4
        /*0018*/ 	.word	0x00000000
	.align		4
        /*001c*/ 	.word	0xfffffffc


//--------------------- .text._Z4cnn2iiiiiiiiiiiPfS_S_ --------------------------
	.section	.text._Z4cnn2iiiiiiiiiiiPfS_S_,"ax",@progbits
	.align	128
        .global         _Z4cnn2iiiiiiiiiiiPfS_S_
        .type           _Z4cnn2iiiiiiiiiiiPfS_S_,@function
        .size           _Z4cnn2iiiiiiiiiiiPfS_S_,(.L_x_83 - _Z4cnn2iiiiiiiiiiiPfS_S_)
        .other          _Z4cnn2iiiiiiiiiiiPfS_S_,@"STO_CUDA_ENTRY STV_DEFAULT"
_Z4cnn2iiiiiiiiiiiPfS_S_:
.text._Z4cnn2iiiiiiiiiiiPfS_S_:
[----:B------:R-:W-:Y:S01]  /*0000*/  LDC R1, c[0x0][0x37c] ;  /* 0x0000df00ff017b82 */ /* 0x000fe20000000800 */
[----:B------:R-:W0:Y:S01]  /*0010*/  S2R R17, SR_TID.Y ;  /* 0x0000000000117919 */ /* 0x000e220000002200 */
[----:B------:R-:W0:Y:S02]  /*0020*/  LDCU UR4, c[0x0][0x3a4] ;  /* 0x00007480ff0477ac */ /* 0x000e240008000800 */
[----:B0-----:R-:W-:-:S13]  /*0030*/  ISETP.GE.AND P0, PT, R17, UR4, PT ;  /* 0x0000000411007c0c */ /* 0x001fda000bf06270 */
[----:B------:R-:W-:Y:S05]  /*0040*/  @P0 EXIT ;  /* 0x000000000000094d */ /* 0x000fea0003800000 */
[----:B------:R-:W0:Y:S01]  /*0050*/  S2R R0, SR_TID.Z ;  /* 0x0000000000007919 */ /* 0x000e220000002300 */
[----:B------:R-:W1:Y:S01]  /*0060*/  S2UR UR5, SR_CgaCtaId ;  /* 0x00000000000579c3 */ /* 0x000e620000008800 */
[----:B------:R-:W2:Y:S01]  /*0070*/  LDCU UR6, c[0x0][0x388] ;  /* 0x00007100ff0677ac */ /* 0x000ea20008000800 */
[----:B------:R-:W-:Y:S01]  /*0080*/  SHF.L.U32 R2, R17, 0x5, RZ ;  /* 0x0000000511027819 */ /* 0x000fe200000006ff */
[----:B------:R-:W3:Y:S01]  /*0090*/  S2R R18, SR_TID.X ;  /* 0x0000000000127919 */ /* 0x000ee20000002100 */
[----:B------:R-:W-:Y:S01]  /*00a0*/  MOV R26, R17 ;  /* 0x00000011001a7202 */ /* 0x000fe20000000f00 */
[----:B------:R-:W-:Y:S01]  /*00b0*/  UMOV UR4, 0x400 ;  /* 0x0000040000047882 */ /* 0x000fe20000000000 */
[----:B------:R-:W-:Y:S01]  /*00c0*/  LOP3.LUT R3, R2, 0xe0, RZ, 0xc0, !PT ;  /* 0x000000e002037812 */ /* 0x000fe200078ec0ff */
[----:B------:R-:W4:Y:S01]  /*00d0*/  LDCU.64 UR8, c[0x0][0x358] ;  /* 0x00006b00ff0877ac */ /* 0x000f220008000a00 */
[----:B------:R-:W-:Y:S08]  /*00e0*/  S2UR UR7, SR_CTAID.Y ;  /* 0x00000000000779c3 */ /* 0x000ff00000002600 */
[----:B------:R-:W2:Y:S01]  /*00f0*/  S2UR UR10, SR_CTAID.X ;  /* 0x00000000000a79c3 */ /* 0x000ea20000002500 */
[----:B-1----:R-:W-:Y:S01]  /*0100*/  ULEA UR4, UR5, UR4, 0x18 ;  /* 0x0000000405047291 */ /* 0x002fe2000f8ec0ff */
[----:B0-----:R-:W-:-:S02]  /*0110*/  SHF.L.U32 R0, R0, 0x8, RZ ;  /* 0x0000000800007819 */ /* 0x001fc400000006ff */
[----:B---3--:R-:W-:Y:S02]  /*0120*/  SHF.L.U32 R4, R18, 0x2, RZ ;  /* 0x0000000212047819 */ /* 0x008fe400000006ff */
[----:B------:R-:W-:Y:S02]  /*0130*/  LOP3.LUT R0, R0, 0x700, RZ, 0xc0, !PT ;  /* 0x0000070000007812 */ /* 0x000fe400078ec0ff */
[----:B------:R-:W-:Y:S02]  /*0140*/  LOP3.LUT R4, R4, 0x1c, RZ, 0xc0, !PT ;  /* 0x0000001c04047812 */ /* 0x000fe400078ec0ff */
[----:B------:R-:W-:Y:S01]  /*0150*/  IADD3 R0, PT, PT, R0, UR4, RZ ;  /* 0x0000000400007c10 */ /* 0x000fe2000fffe0ff */
[----:B--2---:R-:W-:-:S03]  /*0160*/  UIMAD UR4, UR10, UR6, UR7 ;  /* 0x000000060a0472a4 */ /* 0x004fc6000f8e0207 */
[----:B------:R-:W-:Y:S02]  /*0170*/  IADD3 R28, PT, PT, R4, R0, R3 ;  /* 0x00000000041c7210 */ /* 0x000fe40007ffe003 */
[----:B----4-:R-:W-:-:S07]  /*0180*/  IADD3 R27, PT, PT, R0, 0x20, RZ ;  /* 0x00000020001b7810 */ /* 0x010fce0007ffe0ff */
.L_x_20:
[----:B0-----:R-:W0:Y:S01]  /*0190*/  LDCU UR5, c[0x0][0x3a8] ;  /* 0x00007500ff0577ac */ /* 0x001e220008000800 */
[----:B------:R-:W-:Y:S01]  /*01a0*/  BSSY B4, `(.L_x_0) ;  /* 0x0000183000047945 */ /* 0x000fe20003800000 */
[----:B0-----:R-:W-:-:S13]  /*01b0*/  ISETP.GE.AND P0, PT, R18, UR5, PT ;  /* 0x0000000512007c0c */ /* 0x001fda000bf06270 */
[----:B-1----:R-:W-:Y:S05]  /*01c0*/  @P0 BRA `(.L_x_1) ;  /* 0x0000001800000947 */ /* 0x002fea0003800000 */
[----:B------:R-:W0:Y:S01]  /*01d0*/  LDC R3, c[0x0][0x3a4] ;  /* 0x0000e900ff037b82 */ /* 0x000e220000000800 */
[----:B------:R-:W1:Y:S01]  /*01e0*/  LDCU UR5, c[0x0][0x39c] ;  /* 0x00007380ff0577ac */ /* 0x000e620008000800 */
[----:B------:R-:W-:Y:S01]  /*01f0*/  MOV R25, R18 ;  /* 0x0000001200197202 */ /* 0x000fe20000000f00 */
[----:B-1----:R-:W-:Y:S02]  /*0200*/  IMAD R0, R26, UR5, RZ ;  /* 0x000000051a007c24 */ /* 0x002fe4000f8e02ff */
[----:B0-----:R-:W-:-:S07]  /*0210*/  IMAD R16, R3, UR4, R26 ;  /* 0x0000000403107c24 */ /* 0x001fce000f8e021a */
.L_x_19:
[----:B0-----:R-:W0:Y:S01]  /*0220*/  S2R R23, SR_TID.Z ;  /* 0x0000000000177919 */ /* 0x001e220000002300 */
[----:B------:R-:W0:Y:S01]  /*0230*/  LDCU UR5, c[0x0][0x384] ;  /* 0x00007080ff0577ac */ /* 0x000e220008000800 */
[----:B------:R-:W-:Y:S01]  /*0240*/  BSSY B3, `(.L_x_2) ;  /* 0x0000174000037945 */ /* 0x000fe20003800000 */
[----:B0-----:R-:W-:-:S13]  /*0250*/  ISETP.GE.AND P0, PT, R23, UR5, PT ;  /* 0x0000000517007c0c */ /* 0x001fda000bf06270 */
[----:B-1----:R-:W-:Y:S05]  /*0260*/  @P0 BRA `(.L_x_3) ;  /* 0x0000001400c40947 */ /* 0x002fea0003800000 */
[----:B------:R-:W0:Y:S01]  /*0270*/  LDC.64 R30, c[0x0][0x3c0] ;  /* 0x0000f000ff1e7b82 */ /* 0x000e220000000a00 */
[----:B------:R-:W1:Y:S01]  /*0280*/  LDCU UR6, c[0x0][0x3a8] ;  /* 0x00007500ff0677ac */ /* 0x000e620008000800 */
[----:B------:R-:W2:Y:S01]  /*0290*/  LDCU UR5, c[0x0][0x3a0] ;  /* 0x00007400ff0577ac */ /* 0x000ea20008000800 */
[----:B-1----:R-:W-:Y:S02]  /*02a0*/  IMAD R3, R16, UR6, R25 ;  /* 0x0000000610037c24 */ /* 0x002fe4000f8e0219 */
[----:B--2---:R-:W-:Y:S02]  /*02b0*/  IMAD R2, R25, UR5, RZ ;  /* 0x0000000519027c24 */ /* 0x004fe4000f8e02ff */
[----:B0-----:R-:W-:-:S07]  /*02c0*/  IMAD.WIDE R30, R3, 0x4, R30 ;  /* 0x00000004031e7825 */ /* 0x001fce00078e021e */
.L_x_18:
[----:B0-----:R-:W0:Y:S01]  /*02d0*/  LDCU UR5, c[0x0][0x394] ;  /* 0x00007280ff0577ac */ /* 0x001e220008000800 */
[----:B------:R-:W-:Y:S01]  /*02e0*/  BSSY B2, `(.L_x_4) ;  /* 0x0000165000027945 */ /* 0x000fe20003800000 */
[----:B0-----:R-:W-:-:S13]  /*02f0*/  ISETP.GE.AND P0, PT, R17, UR5, PT ;  /* 0x0000000511007c0c */ /* 0x001fda000bf06270 */
[----:B-1----:R-:W-:Y:S05]  /*0300*/  @P0 BRA `(.L_x_5) ;  /* 0x0000001400880947 */ /* 0x002fea0003800000 */
[----:B------:R-:W0:Y:S01]  /*0310*/  LDC R4, c[0x0][0x384] ;  /* 0x0000e100ff047b82 */ /* 0x000e220000000800 */
[----:B------:R-:W1:Y:S01]  /*0320*/  LDCU UR5, c[0x0][0x38c] ;  /* 0x00007180ff0577ac */ /* 0x000e620008000800 */
[----:B------:R-:W-:Y:S02]  /*0330*/  SHF.R.U32.HI R21, RZ, 0x3, R17 ;  /* 0x00000003ff157819 */ /* 0x000fe40000011611 */
[----:B------:R-:W-:Y:S01]  /*0340*/  MOV R24, R17 ;  /* 0x0000001100187202 */ /* 0x000fe20000000f00 */
[C-C-:B0-----:R-:W-:Y:S02]  /*0350*/  IMAD R5, R4.reuse, UR10, R23.reuse ;  /* 0x0000000a04057c24 */ /* 0x141fe4000f8e0217 */
[----:B------:R-:W-:Y:S02]  /*0360*/  IMAD R3, R4, UR7, R23 ;  /* 0x0000000704037c24 */ /* 0x000fe4000f8e0217 */
[----:B-1----:R-:W-:-:S07]  /*0370*/  IMAD R4, R5, UR5, R0 ;  /* 0x0000000505047c24 */ /* 0x002fce000f8e0200 */
.L_x_17:
[----:B0-----:R-:W0:Y:S02]  /*0380*/  LDCU UR5, c[0x0][0x398] ;  /* 0x00007300ff0577ac */ /* 0x001e240008000800 */
[----:B0-----:R-:W-:-:S13]  /*0390*/  ISETP.GE.AND P0, PT, R18, UR5, PT ;  /* 0x0000000512007c0c */ /* 0x001fda000bf06270 */
[----:B-1----:R-:W-:Y:S05]  /*03a0*/  @P0 BRA `(.L_x_6) ;  /* 0x00000014004c0947 */ /* 0x002fea0003800000 */
[----:B------:R-:W0:Y:S01]  /*03b0*/  LDCU.64 UR12, c[0x0][0x390] ;  /* 0x00007200ff0c77ac */ /* 0x000e220008000a00 */
[----:B------:R-:W-:Y:S02]  /*03c0*/  SHF.L.U32 R5, R21, 0x3, RZ ;  /* 0x0000000315057819 */ /* 0x000fe400000006ff */
[----:B------:R-:W-:Y:S02]  /*03d0*/  LOP3.LUT R7, R24, 0x7ffffff8, RZ, 0xc0, !PT ;  /* 0x7ffffff818077812 */ /* 0x000fe400078ec0ff */
[----:B------:R-:W-:Y:S02]  /*03e0*/  LOP3.LUT R6, R5, 0x7ffffff8, RZ, 0xc0, !PT ;  /* 0x7ffffff805067812 */ /* 0x000fe400078ec0ff */
[-C--:B------:R-:W-:Y:S02]  /*03f0*/  IADD3 R9, PT, PT, R4, R7.reuse, RZ ;  /* 0x0000000704097210 */ /* 0x080fe40007ffe0ff */
[----:B------:R-:W-:Y:S02]  /*0400*/  IADD3 R6, PT, PT, -R6, R7, RZ ;  /* 0x0000000706067210 */ /* 0x000fe40007ffe1ff */
[----:B------:R-:W-:Y:S01]  /*0410*/  MOV R22, R18 ;  /* 0x0000001200167202 */ /* 0x000fe20000000f00 */
[----:B0-----:R-:W-:-:S02]  /*0420*/  IMAD R5, R3, UR13, R24 ;  /* 0x0000000d03057c24 */ /* 0x001fc4000f8e0218 */
[----:B------:R-:W-:-:S07]  /*0430*/  IMAD R7, R9, UR12, R2 ;  /* 0x0000000c09077c24 */ /* 0x000fce000f8e0202 */
.L_x_16:
[----:B01----:R-:W0:Y:S08]  /*0440*/  LDC R13, c[0x0][0x398] ;  /* 0x0000e600ff0d7b82 */ /* 0x003e300000000800 */
[----:B------:R-:W1:Y:S01]  /*0450*/  LDC.64 R8, c[0x0][0x3b8] ;  /* 0x0000ee00ff087b82 */ /* 0x000e620000000a00 */
[----:B0-----:R-:W-:-:S04]  /*0460*/  IMAD R11, R5, R13, R22 ;  /* 0x0000000d050b7224 */ /* 0x001fc800078e0216 */
[----:B-1----:R-:W-:-:S06]  /*0470*/  IMAD.WIDE R8, R11, 0x4, R8 ;  /* 0x000000040b087825 */ /* 0x002fcc00078e0208 */
[----:B------:R-:W2:Y:S01]  /*0480*/  LDG.E R9, desc[UR8][R8.64] ;  /* 0x0000000808097981 */ /* 0x000ea2000c1e1900 */
[----:B------:R-:W-:Y:S01]  /*0490*/  ISETP.GE.AND P0, PT, R6, 0x8, PT ;  /* 0x000000080600780c */ /* 0x000fe20003f06270 */
[----:B------:R-:W-:Y:S05]  /*04a0*/  WARPSYNC.ALL ;  /* 0x0000000000007948 */ /* 0x000fea0003800000 */
[C---:B------:R-:W-:Y:S01]  /*04b0*/  LOP3.LUT R10, R22.reuse, 0x7ffffff8, RZ, 0xc0, !PT ;  /* 0x7ffffff8160a7812 */ /* 0x040fe200078ec0ff */
[----:B------:R-:W-:Y:S01]  /*04c0*/  BSSY.RECONVERGENT B1, `(.L_x_7) ;  /* 0x000013d000017945 */ /* 0x000fe20003800200 */
[----:B------:R-:W-:-:S03]  /*04d0*/  IADD3 R22, PT, PT, R22, 0x8, RZ ;  /* 0x0000000816167810 */ /* 0x000fc60007ffe0ff */
[----:B------:R-:W-:Y:S01]  /*04e0*/  BSSY.RELIABLE B0, `(.L_x_8) ;  /* 0x000010d000007945 */ /* 0x000fe20003800100 */
[----:B------:R-:W-:Y:S02]  /*04f0*/  MOV R20, R27 ;  /* 0x0000001b00147202 */ /* 0x000fe40000000f00 */
[----:B------:R-:W-:Y:S01]  /*0500*/  ISETP.GE.AND P1, PT, R22, R13, PT ;  /* 0x0000000d1600720c */ /* 0x000fe20003f26270 */
[----:B------:R-:W-:Y:S01]  /*0510*/  HFMA2 R13, -RZ, RZ, 0, 0 ;  /* 0x00000000ff0d7431 */ /* 0x000fe200000001ff */
[----:B------:R-:W-:Y:S02]  /*0520*/  MOV R19, R6 ;  /* 0x0000000600137202 */ /* 0x000fe40000000f00 */
[----:B------:R-:W-:Y:S01]  /*0530*/  IADD3 R29, PT, PT, R7, R10, RZ ;  /* 0x0000000a071d7210 */ /* 0x000fe20007ffe0ff */
[----:B--2---:R0:W-:Y:S01]  /*0540*/  STS [R28], R9 ;  /* 0x000000091c007388 */ /* 0x0041e20000000800 */
[----:B------:R-:W-:Y:S06]  /*0550*/  BAR.SYNC.DEFER_BLOCKING 0x0 ;  /* 0x0000000000007b1d */ /* 0x000fec0000010000 */
[----:B------:R-:W-:Y:S05]  /*0560*/  @P0 BRA `(.L_x_9) ;  /* 0x0000001000100947 */ /* 0x000fea0003800000 */
[----:B------:R-:W-:Y:S01]  /*0570*/  IADD3 R8, PT, PT, -R19, 0x8, RZ ;  /* 0x0000000813087810 */ /* 0x000fe20007ffe1ff */
[----:B------:R-:W-:Y:S01]  /*0580*/  BSSY.RECONVERGENT B5, `(.L_x_10) ;  /* 0x00000a7000057945 */ /* 0x000fe20003800200 */
[----:B------:R-:W-:Y:S02]  /*0590*/  PLOP3.LUT P0, PT, PT, PT, PT, 0x80, 0x8 ;  /* 0x000000000008781c */ /* 0x000fe40003f0f070 */
[----:B------:R-:W-:-:S13]  /*05a0*/  ISETP.GT.AND P2, PT, R8, 0x6, PT ;  /* 0x000000060800780c */ /* 0x000fda0003f44270 */
[----:B------:R-:W-:Y:S05]  /*05b0*/  @!P2 BRA `(.L_x_11) ;  /* 0x00000008008ca947 */ /* 0x000fea0003800000 */
[----:B------:R-:W-:-:S13]  /*05c0*/  PLOP3.LUT P0, PT, PT, PT, PT, 0x8, 0x80 ;  /* 0x000000000080781c */ /* 0x000fda0003f0e170 */
.L_x_12:
[----:B------:R-:W1:Y:S01]  /*05d0*/  LDC.64 R14, c[0x0][0x3b0] ;  /* 0x0000ec00ff0e7b82 */ /* 0x000e620000000a00 */
[----:B0-----:R-:W0:Y:S01]  /*05e0*/  LDS.128 R8, [R20+-0x20] ;  /* 0xffffe00014087984 */ /* 0x001e220000000c00 */
[----:B-1----:R-:W-:-:S05]  /*05f0*/  IMAD.WIDE R34, R29, 0x4, R14 ;  /* 0x000000041d227825 */ /* 0x002fca00078e020e */
[----:B------:R-:W0:Y:S04]  /*0600*/  LDG.E R12, desc[UR8][R34.64] ;  /* 0x00000008220c7981 */ /* 0x000e28000c1e1900 */
[----:B------:R-:W2:Y:S04]  /*0610*/  LDG.E R33, desc[UR8][R34.64+0x4] ;  /* 0x0000040822217981 */ /* 0x000ea8000c1e1900 */
[----:B------:R-:W3:Y:S01]  /*0620*/  LDG.E R32, desc[UR8][R34.64+0x8] ;  /* 0x0000080822207981 */ /* 0x000ee2000c1e1900 */
[----:B0-----:R-:W-:-:S03]  /*0630*/  FFMA R12, R12, R8, R13 ;  /* 0x000000080c0c7223 */ /* 0x001fc6000000000d */
[----:B------:R-:W4:Y:S04]  /*0640*/  LDG.E R8, desc[UR8][R34.64+0xc] ;  /* 0x00000c0822087981 */ /* 0x000f28000c1e1900 */
[----:B------:R-:W5:Y:S01]  /*0650*/  LDG.E R13, desc[UR8][R34.64+0x10] ;  /* 0x00001008220d7981 */ /* 0x000f62000c1e1900 */
[----:B--2---:R-:W-:-:S03]  /*0660*/  FFMA R9, R33, R9, R12 ;  /* 0x0000000921097223 */ /* 0x004fc6000000000c */
[----:B------:R-:W2:Y:S01]  /*0670*/  LDG.E R12, desc[UR8][R34.64+0x14] ;  /* 0x00001408220c7981 */ /* 0x000ea2000c1e1900 */
[----:B---3--:R-:W-:-:S04]  /*0680*/  FFMA R9, R32, R10, R9 ;  /* 0x0000000a20097223 */ /* 0x008fc80000000009 */
[----:B----4-:R-:W-:Y:S02]  /*0690*/  FFMA R32, R8, R11, R9 ;  /* 0x0000000b08207223 */ /* 0x010fe40000000009 */
[----:B------:R-:W5:Y:S02]  /*06a0*/  LDS.128 R8, [R20+-0x10] ;  /* 0xfffff00014087984 */ /* 0x000f640000000c00 */
[----:B-----5:R-:W-:Y:S02]  /*06b0*/  FFMA R33, R13, R8, R32 ;  /* 0x000000080d217223 */ /* 0x020fe40000000020 */
[----:B------:R-:W3:Y:S04]  /*06c0*/  LDG.E R13, desc[UR8][R34.64+0x18] ;  /* 0x00001808220d7981 */ /* 0x000ee8000c1e1900 */
[----:B------:R-:W4:Y:S01]  /*06d0*/  LDG.E R8, desc[UR8][R34.64+0x1c] ;  /* 0x00001c0822087981 */ /* 0x000f22000c1e1900 */
[----:B--2---:R-:W-:-:S02]  /*06e0*/  FFMA R36, R12, R9, R33 ;  /* 0x000000090c247223 */ /* 0x004fc40000000021 */
[----:B------:R-:W0:Y:S02]  /*06f0*/  LDC R12, c[0x0][0x390] ;  /* 0x0000e400ff0c7b82 */ /* 0x000e240000000800 */
[----:B0-----:R-:W-:-:S05]  /*0700*/  IMAD.WIDE R32, R12, 0x4, R34 ;  /* 0x000000040c207825 */ /* 0x001fca00078e0222 */
[----:B------:R-:W2:Y:S04]  /*0710*/  LDG.E R37, desc[UR8][R32.64] ;  /* 0x0000000820257981 */ /* 0x000ea8000c1e1900 */
[----:B------:R-:W5:Y:S04]  /*0720*/  LDG.E R34, desc[UR8][R32.64+0x8] ;  /* 0x0000080820227981 */ /* 0x000f68000c1e1900 */
[----:B------:R-:W5:Y:S01]  /*0730*/  LDG.E R35, desc[UR8][R32.64+0x14] ;  /* 0x0000140820237981 */ /* 0x000f62000c1e1900 */
[----:B---3--:R-:W-:-:S04]  /*0740*/  FFMA R13, R13, R10, R36 ;  /* 0x0000000a0d0d7223 */ /* 0x008fc80000000024 */
[----:B----4-:R-:W-:Y:S02]  /*0750*/  FFMA R36, R8, R11, R13 ;  /* 0x0000000b08247223 */ /* 0x010fe4000000000d */
[----:B------:R-:W2:Y:S04]  /*0760*/  LDS.128 R8, [R20] ;  /* 0x0000000014087984 */ /* 0x000ea80000000c00 */
[----:B------:R-:W3:Y:S01]  /*0770*/  LDG.E R13, desc[UR8][R32.64+0x10] ;  /* 0x00001008200d7981 */ /* 0x000ee2000c1e1900 */
[----:B--2---:R-:W-:-:S03]  /*0780*/  FFMA R36, R37, R8, R36 ;  /* 0x0000000825247223 */ /* 0x004fc60000000024 */
[----:B------:R-:W2:Y:S04]  /*0790*/  LDG.E R37, desc[UR8][R32.64+0x4] ;  /* 0x0000040820257981 */ /* 0x000ea8000c1e1900 */
[----:B------:R-:W4:Y:S01]  /*07a0*/  LDG.E R8, desc[UR8][R32.64+0xc] ;  /* 0x00000c0820087981 */ /* 0x000f22000c1e1900 */
[----:B------:R-:W-:Y:S01]  /*07b0*/  LEA R29, R12, R29, 0x1 ;  /* 0x0000001d0c1d7211 */ /* 0x000fe200078e08ff */
[----:B--2---:R-:W-:Y:S02]  /*07c0*/  FFMA R9, R37, R9, R36 ;  /* 0x0000000925097223 */ /* 0x004fe40000000024 */
[----:B------:R-:W2:Y:S02]  /*07d0*/  LDG.E R37, desc[UR8][R32.64+0x18] ;  /* 0x0000180820257981 */ /* 0x000ea4000c1e1900 */
[----:B-----5:R-:W-:-:S04]  /*07e0*/  FFMA R9, R34, R10, R9 ;  /* 0x0000000a22097223 */ /* 0x020fc80000000009 */
[----:B----4-:R-:W-:Y:S02]  /*07f0*/  FFMA R34, R8, R11, R9 ;  /* 0x0000000b08227223 */ /* 0x010fe40000000009 */
[----:B------:R-:W3:Y:S02]  /*0800*/  LDS.128 R8, [R20+0x10] ;  /* 0x0000100014087984 */ /* 0x000ee40000000c00 */
[----:B---3--:R-:W-:Y:S02]  /*0810*/  FFMA R8, R13, R8, R34 ;  /* 0x000000080d087223 */ /* 0x008fe40000000022 */
[----:B------:R0:W3:Y:S02]  /*0820*/  LDG.E R34, desc[UR8][R32.64+0x1c] ;  /* 0x00001c0820227981 */ /* 0x0000e4000c1e1900 */
[----:B0-----:R-:W-:-:S05]  /*0830*/  IMAD.WIDE R32, R29, 0x4, R14 ;  /* 0x000000041d207825 */ /* 0x001fca00078e020e */
[----:B------:R-:W4:Y:S01]  /*0840*/  LDG.E R13, desc[UR8][R32.64] ;  /* 0x00000008200d7981 */ /* 0x000f22000c1e1900 */
[----:B------:R-:W-:-:S03]  /*0850*/  FFMA R8, R35, R9, R8 ;  /* 0x0000000923087223 */ /* 0x000fc60000000008 */
[----:B------:R-:W5:Y:S04]  /*0860*/  LDG.E R35, desc[UR8][R32.64+0x4] ;  /* 0x0000040820237981 */ /* 0x000f68000c1e1900 */
[----:B------:R-:W5:Y:S01]  /*0870*/  LDG.E R36, desc[UR8][R32.64+0x8] ;  /* 0x0000080820247981 */ /* 0x000f62000c1e1900 */
[----:B--2---:R-:W-:-:S04]  /*0880*/  FFMA R37, R37, R10, R8 ;  /* 0x0000000a25257223 */ /* 0x004fc80000000008 */
[----:B---3--:R-:W-:Y:S02]  /*0890*/  FFMA R34, R34, R11, R37 ;  /* 0x0000000b22227223 */ /* 0x008fe40000000025 */
[----:B------:R-:W4:Y:S04]  /*08a0*/  LDS.128 R8, [R20+0x20] ;  /* 0x0000200014087984 */ /* 0x000f280000000c00 */
[----:B------:R-:W2:Y:S01]  /*08b0*/  LDG.E R37, desc[UR8][R32.64+0x18] ;  /* 0x0000180820257981 */ /* 0x000ea2000c1e1900 */
[----:B----4-:R-:W-:-:S03]  /*08c0*/  FFMA R34, R13, R8, R34 ;  /* 0x000000080d227223 */ /* 0x010fc60000000022 */
[----:B------:R-:W3:Y:S04]  /*08d0*/  LDG.E R8, desc[UR8][R32.64+0xc] ;  /* 0x00000c0820087981 */ /* 0x000ee8000c1e1900 */
[----:B------:R-:W4:Y:S01]  /*08e0*/  LDG.E R13, desc[UR8][R32.64+0x10] ;  /* 0x00001008200d7981 */ /* 0x000f22000c1e1900 */
[----:B-----5:R-:W-:-:S03]  /*08f0*/  FFMA R9, R35, R9, R34 ;  /* 0x0000000923097223 */ /* 0x020fc60000000022 */
[----:B------:R-:W5:Y:S01]  /*0900*/  LDG.E R35, desc[UR8][R32.64+0x14] ;  /* 0x0000140820237981 */ /* 0x000f62000c1e1900 */
[----:B------:R-:W-:-:S04]  /*0910*/  FFMA R9, R36, R10, R9 ;  /* 0x0000000a24097223 */ /* 0x000fc80000000009 */
[----:B---3--:R-:W-:Y:S02]  /*0920*/  FFMA R34, R8, R11, R9 ;  /* 0x0000000b08227223 */ /* 0x008fe40000000009 */
[----:B------:R-:W4:Y:S02]  /*0930*/  LDS.128 R8, [R20+0x30] ;  /* 0x0000300014087984 */ /* 0x000f240000000c00 */
[----:B----4-:R-:W-:Y:S02]  /*0940*/  FFMA R8, R13, R8, R34 ;  /* 0x000000080d087223 */ /* 0x010fe40000000022 */
[----:B------:R0:W3:Y:S02]  /*0950*/  LDG.E R34, desc[UR8][R32.64+0x1c] ;  /* 0x00001c0820227981 */ /* 0x0000e4000c1e1900 */
[----:B0-----:R-:W-:-:S05]  /*0960*/  IMAD.WIDE R32, R12, 0x4, R32 ;  /* 0x000000040c207825 */ /* 0x001fca00078e0220 */
[----:B------:R-:W4:Y:S01]  /*0970*/  LDG.E R13, desc[UR8][R32.64] ;  /* 0x00000008200d7981 */ /* 0x000f22000c1e1900 */
[----:B-----5:R-:W-:-:S03]  /*0980*/  FFMA R8, R35, R9, R8 ;  /* 0x0000000923087223 */ /* 0x020fc60000000008 */
[----:B------:R-:W5:Y:S01]  /*0990*/  LDG.E R35, desc[UR8][R32.64+0x4] ;  /* 0x0000040820237981 */ /* 0x000f62000c1e1900 */
[----:B--2---:R-:W-:-:S03]  /*09a0*/  FFMA R37, R37, R10, R8 ;  /* 0x0000000a25257223 */ /* 0x004fc60000000008 */
[----:B------:R-:W2:Y:S01]  /*09b0*/  LDG.E R36, desc[UR8][R32.64+0x8] ;  /* 0x0000080820247981 */ /* 0x000ea2000c1e1900 */
[----:B---3--:R-:W-:-:S03]  /*09c0*/  FFMA R34, R34, R11, R37 ;  /* 0x0000000b22227223 */ /* 0x008fc60000000025 */
[----:B------:R-:W4:Y:S04]  /*09d0*/  LDS.128 R8, [R20+0x40] ;  /* 0x0000400014087984 */ /* 0x000f280000000c00 */
[----:B------:R-:W3:Y:S01]  /*09e0*/  LDG.E R37, desc[UR8][R32.64+0x18] ;  /* 0x0000180820257981 */ /* 0x000ee2000c1e1900 */
[----:B----4-:R-:W-:-:S03]  /*09f0*/  FFMA R34, R13, R8, R34 ;  /* 0x000000080d227223 */ /* 0x010fc60000000022 */
[----:B------:R-:W4:Y:S04]  /*0a00*/  LDG.E R8, desc[UR8][R32.64+0xc] ;  /* 0x00000c0820087981 */ /* 0x000f28000c1e1900 */
[----:B------:R-:W3:Y:S01]  /*0a10*/  LDG.E R13, desc[UR8][R32.64+0x10] ;  /* 0x00001008200d7981 */ /* 0x000ee2000c1e1900 */
[----:B-----5:R-:W-:-:S03]  /*0a20*/  FFMA R9, R35, R9, R34 ;  /* 0x0000000923097223 */ /* 0x020fc60000000022 */
[----:B------:R-:W5:Y:S01]  /*0a30*/  LDG.E R35, desc[UR8][R32.64+0x14] ;  /* 0x0000140820237981 */ /* 0x000f62000c1e1900 */
[----:B--2---:R-:W-:Y:S01]  /*0a40*/  FFMA R9, R36, R10, R9 ;  /* 0x0000000a24097223 */ /* 0x004fe20000000009 */
[----:B------:R-:W-:-:S03]  /*0a50*/  LEA R29, R12, R29, 0x1 ;  /* 0x0000001d0c1d7211 */ /* 0x000fc600078e08ff */
[----:B----4-:R-:W-:Y:S02]  /*0a60*/  FFMA R34, R8, R11, R9 ;  /* 0x0000000b08227223 */ /* 0x010fe40000000009 */
[----:B------:R-:W3:Y:S02]  /*0a70*/  LDS.128 R8, [R20+0x50] ;  /* 0x0000500014087984 */ /* 0x000ee40000000c00 */
[----:B---3--:R-:W-:Y:S02]  /*0a80*/  FFMA R8, R13, R8, R34 ;  /* 0x000000080d087223 */ /* 0x008fe40000000022 */
[----:B------:R0:W2:Y:S02]  /*0a90*/  LDG.E R34, desc[UR8][R32.64+0x1c] ;  /* 0x00001c0820227981 */ /* 0x0000a4000c1e1900 */
[----:B0-----:R-:W-:-:S05]  /*0aa0*/  IMAD.WIDE R32, R29, 0x4, R14 ;  /* 0x000000041d207825 */ /* 0x001fca00078e020e */
[----:B------:R-:W3:Y:S01]  /*0ab0*/  LDG.E R13, desc[UR8][R32.64] ;  /* 0x00000008200d7981 */ /* 0x000ee2000c1e1900 */
[----:B-----5:R-:W-:-:S03]  /*0ac0*/  FFMA R8, R35, R9, R8 ;  /* 0x0000000923087223 */ /* 0x020fc60000000008 */
[----:B------:R-:W4:Y:S01]  /*0ad0*/  LDG.E R35, desc[UR8][R32.64+0x4] ;  /* 0x0000040820237981 */ /* 0x000f22000c1e1900 */
[----:B------:R-:W-:-:S03]  /*0ae0*/  FFMA R37, R37, R10, R8 ;  /* 0x0000000a25257223 */ /* 0x000fc60000000008 */
[----:B------:R-:W5:Y:S01]  /*0af0*/  LDG.E R36, desc[UR8][R32.64+0x8] ;  /* 0x0000080820247981 */ /* 0x000f62000c1e1900 */
[----:B--2---:R-:W-:-:S03]  /*0b00*/  FFMA R34, R34, R11, R37 ;  /* 0x0000000b22227223 */ /* 0x004fc60000000025 */
[----:B------:R-:W3:Y:S04]  /*0b10*/  LDS.128 R8, [R20+0x60] ;  /* 0x0000600014087984 */ /* 0x000ee80000000c00 */
[----:B------:R-:W2:Y:S01]  /*0b20*/  LDG.E R37, desc[UR8][R32.64+0x18] ;  /* 0x0000180820257981 */ /* 0x000ea2000c1e1900 */
[----:B---3--:R-:W-:-:S03]  /*0b30*/  FFMA R34, R13, R8, R34 ;  /* 0x000000080d227223 */ /* 0x008fc60000000022 */
[----:B------:R-:W3:Y:S04]  /*0b40*/  LDG.E R8, desc[UR8][R32.64+0xc] ;  /* 0x00000c0820087981 */ /* 0x000ee8000c1e1900 */
[----:B------:R-:W2:Y:S01]  /*0b50*/  LDG.E R13, desc[UR8][R32.64+0x10] ;  /* 0x00001008200d7981 */ /* 0x000ea2000c1e1900 */
[----:B----4-:R-:W-:-:S03]  /*0b60*/  FFMA R9, R35, R9, R34 ;  /* 0x0000000923097223 */ /* 0x010fc60000000022 */
[----:B------:R-:W4:Y:S01]  /*0b70*/  LDG.E R35, desc[UR8][R32.64+0x14] ;  /* 0x0000140820237981 */ /* 0x000f22000c1e1900 */
[----:B-----5:R-:W-:-:S04]  /*0b80*/  FFMA R9, R36, R10, R9 ;  /* 0x0000000a24097223 */ /* 0x020fc80000000009 */
[----:B---3--:R-:W-:Y:S02]  /*0b90*/  FFMA R34, R8, R11, R9 ;  /* 0x0000000b08227223 */ /* 0x008fe40000000009 */
[----:B------:R-:W2:Y:S02]  /*0ba0*/  LDS.128 R8, [R20+0x70] ;  /* 0x0000700014087984 */ /* 0x000ea40000000c00 */
[----:B--2---:R-:W-:Y:S02]  /*0bb0*/  FFMA R8, R13, R8, R34 ;  /* 0x000000080d087223 */ /* 0x004fe40000000022 */
[----:B------:R0:W2:Y:S02]  /*0bc0*/  LDG.E R34, desc[UR8][R32.64+0x1c] ;  /* 0x00001c0820227981 */ /* 0x0000a4000c1e1900 */
[----:B0-----:R-:W-:-:S05]  /*0bd0*/  IMAD.WIDE R32, R12, 0x4, R32 ;  /* 0x000000040c207825 */ /* 0x001fca00078e0220 */
[----:B------:R-:W3:Y:S01]  /*0be0*/  LDG.E R13, desc[UR8][R32.64] ;  /* 0x00000008200d7981 */ /* 0x000ee2000c1e1900 */
[----:B----4-:R-:W-:-:S03]  /*0bf0*/  FFMA R8, R35, R9, R8 ;  /* 0x0000000923087223 */ /* 0x010fc60000000008 */
[----:B------:R-:W4:Y:S01]  /*0c00*/  LDG.E R36, desc[UR8][R32.64+0x4] ;  /* 0x0000040820247981 */ /* 0x000f22000c1e1900 */
[----:B------:R-:W-:-:S03]  /*0c10*/  FFMA R37, R37, R10, R8 ;  /* 0x0000000a25257223 */ /* 0x000fc60000000008 */
[----:B------:R-:W5:Y:S01]  /*0c20*/  LDG.E R35, desc[UR8][R32.64+0x10] ;  /* 0x0000100820237981 */ /* 0x000f62000c1e1900 */
[----:B--2---:R-:W-:-:S03]  /*0c30*/  FFMA R34, R34, R11, R37 ;  /* 0x0000000b22227223 */ /* 0x004fc60000000025 */
[----:B------:R-:W3:Y:S02]  /*0c40*/  LDS.128 R8, [R20+0x80] ;  /* 0x0000800014087984 */ /* 0x000ee40000000c00 */
[----:B---3--:R-:W-:Y:S02]  /*0c50*/  FFMA R37, R13, R8, R34 ;  /* 0x000000080d257223 */ /* 0x008fe40000000022 */
[----:B------:R-:W2:Y:S04]  /*0c60*/  LDG.E R13, desc[UR8][R32.64+0x8] ;  /* 0x00000808200d7981 */ /* 0x000ea8000c1e1900 */
[----:B------:R-:W3:Y:S04]  /*0c70*/  LDG.E R8, desc[UR8][R32.64+0xc] ;  /* 0x00000c0820087981 */ /* 0x000ee8000c1e1900 */
[----:B------:R-:W5:Y:S01]  /*0c80*/  LDG.E R34, desc[UR8][R32.64+0x14] ;  /* 0x0000140820227981 */ /* 0x000f62000c1e1900 */
[----:B----4-:R-:W-:Y:S01]  /*0c90*/  FFMA R36, R36, R9, R37 ;  /* 0x0000000924247223 */ /* 0x010fe20000000025 */
[----:B------:R-:W-:-:S05]  /*0ca0*/  LEA R29, R12, R29, 0x1 ;  /* 0x0000001d0c1d7211 */ /* 0x000fca00078e08ff */
[----:B------:R-:W-:-:S05]  /*0cb0*/  IMAD.WIDE R14, R29, 0x4, R14 ;  /* 0x000000041d0e7825 */ /* 0x000fca00078e020e */
[----:B------:R-:W4:Y:S01]  /*0cc0*/  LDG.E R37, desc[UR8][R14.64] ;  /* 0x000000080e257981 */ /* 0x000f22000c1e1900 */
[----:B--2---:R-:W-:-:S04]  /*0cd0*/  FFMA R13, R13, R10, R36 ;  /* 0x0000000a0d0d7223 */ /* 0x004fc80000000024 */
[----:B---3--:R-:W-:Y:S02]  /*0ce0*/  FFMA R36, R8, R11, R13 ;  /* 0x0000000b08247223 */ /* 0x008fe4000000000d */
[----:B------:R-:W5:Y:S04]  /*0cf0*/  LDS.128 R8, [R20+0x90] ;  /* 0x0000900014087984 */ /* 0x000f680000000c00 */
[----:B------:R-:W2:Y:S01]  /*0d00*/  LDG.E R13, desc[UR8][R32.64+0x18] ;  /* 0x00001808200d7981 */ /* 0x000ea2000c1e1900 */
[----:B-----5:R-:W-:-:S03]  /*0d10*/  FFMA R35, R35, R8, R36 ;  /* 0x0000000823237223 */ /* 0x020fc60000000024 */
[----:B------:R-:W3:Y:S01]  /*0d20*/  LDG.E R8, desc[UR8][R32.64+0x1c] ;  /* 0x00001c0820087981 */ /* 0x000ee2000c1e1900 */
[----:B------:R-:W-:-:S03]  /*0d30*/  FFMA R36, R34, R9, R35 ;  /* 0x0000000922247223 */ /* 0x000fc60000000023 */
[----:B------:R-:W5:Y:S04]  /*0d40*/  LDG.E R34, desc[UR8][R14.64+0x4] ;  /* 0x000004080e227981 */ /* 0x000f68000c1e1900 */
[----:B------:R-:W5:Y:S04]  /*0d50*/  LDG.E R35, desc[UR8][R14.64+0x18] ;  /* 0x000018080e237981 */ /* 0x000f68000c1e1900 */
[----:B------:R-:W5:Y:S01]  /*0d60*/  LDG.E R33, desc[UR8][R14.64+0xc] ;  /* 0x00000c080e217981 */ /* 0x000f62000c1e1900 */
[----:B--2---:R-:W-:-:S04]  /*0d70*/  FFMA R13, R13, R10, R36 ;  /* 0x0000000a0d0d7223 */ /* 0x004fc80000000024 */
[----:B---3--:R-:W-:Y:S02]  /*0d80*/  FFMA R36, R8, R11, R13 ;  /* 0x0000000b08247223 */ /* 0x008fe4000000000d */
[----:B------:R-:W4:Y:S04]  /*0d90*/  LDS.128 R8, [R20+0xa0] ;  /* 0x0000a00014087984 */ /* 0x000f280000000c00 */
[----:B------:R-:W2:Y:S01]  /*0da0*/  LDG.E R13, desc[UR8][R14.64+0x10] ;  /* 0x000010080e0d7981 */ /* 0x000ea2000c1e1900 */
[----:B----4-:R-:W-:-:S03]  /*0db0*/  FFMA R37, R37, R8, R36 ;  /* 0x0000000825257223 */ /* 0x010fc60000000024 */
[----:B------:R-:W3:Y:S01]  /*0dc0*/  LDG.E R8, desc[UR8][R14.64+0x8] ;  /* 0x000008080e087981 */ /* 0x000ee2000c1e1900 */
[----:B-----5:R-:W-:-:S03]  /*0dd0*/  FFMA R9, R34, R9, R37 ;  /* 0x0000000922097223 */ /* 0x020fc60000000025 */
[----:B------:R-:W4:Y:S01]  /*0de0*/  LDG.E R34, desc[UR8][R14.64+0x14] ;  /* 0x000014080e227981 */ /* 0x000f22000c1e1900 */
[----:B---3--:R-:W-:-:S04]  /*0df0*/  FFMA R8, R8, R10, R9 ;  /* 0x0000000a08087223 */ /* 0x008fc80000000009 */
[----:B------:R-:W-:Y:S02]  /*0e00*/  FFMA R32, R33, R11, R8 ;  /* 0x0000000b21207223 */ /* 0x000fe40000000008 */
[----:B------:R-:W2:Y:S02]  /*0e10*/  LDS.128 R8, [R20+0xb0] ;  /* 0x0000b00014087984 */ /* 0x000ea40000000c00 */
[----:B--2---:R-:W-:Y:S02]  /*0e20*/  FFMA R37, R13, R8, R32 ;  /* 0x000000080d257223 */ /* 0x004fe40000000020 */
[----:B------:R-:W2:Y:S01]  /*0e30*/  LDG.E R8, desc[UR8][R14.64+0x1c] ;  /* 0x00001c080e087981 */ /* 0x000ea2000c1e1900 */
[----:B------:R-:W-:-:S05]  /*0e40*/  IMAD.WIDE R32, R12, 0x4, R14 ;  /* 0x000000040c207825 */ /* 0x000fca00078e020e */
[----:B------:R-:W3:Y:S01]  /*0e50*/  LDG.E R13, desc[UR8][R32.64] ;  /* 0x00000008200d7981 */ /* 0x000ee2000c1e1900 */
[----:B----4-:R-:W-:-:S03]  /*0e60*/  FFMA R36, R34, R9, R37 ;  /* 0x0000000922247223 */ /* 0x010fc60000000025 */
[----:B------:R-:W4:Y:S01]  /*0e70*/  LDG.E R34, desc[UR8][R32.64+0x4] ;  /* 0x0000040820227981 */ /* 0x000f22000c1e1900 */
[----:B------:R-:W-:-:S03]  /*0e80*/  FFMA R35, R35, R10, R36 ;  /* 0x0000000a23237223 */ /* 0x000fc60000000024 */
[----:B------:R-:W5:Y:S04]  /*0e90*/  LDG.E R15, desc[UR8][R32.64+0x10] ;  /* 0x00001008200f7981 */ /* 0x000f68000c1e1900 */
[----:B------:R-:W5:Y:S01]  /*0ea0*/  LDG.E R14, desc[UR8][R32.64+0x14] ;  /* 0x00001408200e7981 */ /* 0x000f62000c1e1900 */
[----:B--2---:R-:W-:-:S03]  /*0eb0*/  FFMA R36, R8, R11, R35 ;  /* 0x0000000b08247223 */ /* 0x004fc60000000023 */
[----:B------:R-:W3:Y:S04]  /*0ec0*/  LDS.128 R8, [R20+0xc0] ;  /* 0x0000c00014087984 */ /* 0x000ee80000000c00 */
[----:B------:R-:W2:Y:S01]  /*0ed0*/  LDG.E R35, desc[UR8][R32.64+0x8] ;  /* 0x0000080820237981 */ /* 0x000ea2000c1e1900 */
[----:B---3--:R-:W-:-:S03]  /*0ee0*/  FFMA R13, R13, R8, R36 ;  /* 0x000000080d0d7223 */ /* 0x008fc60000000024 */
[----:B------:R-:W3:Y:S01]  /*0ef0*/  LDG.E R8, desc[UR8][R32.64+0xc] ;  /* 0x00000c0820087981 */ /* 0x000ee2000c1e1900 */
[----:B----4-:R-:W-:-:S03]  /*0f00*/  FFMA R36, R34, R9, R13 ;  /* 0x0000000922247223 */ /* 0x010fc6000000000d */
[----:B------:R-:W4:Y:S04]  /*0f10*/  LDG.E R13, desc[UR8][R32.64+0x18] ;  /* 0x00001808200d7981 */ /* 0x000f28000c1e1900 */
[----:B------:R-:W4:Y:S01]  /*0f20*/  LDG.E R34, desc[UR8][R32.64+0x1c] ;  /* 0x00001c0820227981 */ /* 0x000f22000c1e1900 */
[----:B------:R-:W-:-:S04]  /*0f30*/  IADD3 R19, PT, PT, R19, 0x8, RZ ;  /* 0x0000000813137810 */ /* 0x000fc80007ffe0ff */
[----:B------:R-:W-:Y:S02]  /*0f40*/  ISETP.GE.AND P2, PT, R19, 0x2, PT ;  /* 0x000000021300780c */ /* 0x000fe40003f46270 */
[----:B------:R-:W-:Y:S01]  /*0f50*/  LEA R29, R12, R29, 0x1 ;  /* 0x0000001d0c1d7211 */ /* 0x000fe200078e08ff */
[----:B--2---:R-:W-:-:S04]  /*0f60*/  FFMA R35, R35, R10, R36 ;  /* 0x0000000a23237223 */ /* 0x004fc80000000024 */
[----:B---3--:R-:W-:Y:S02]  /*0f70*/  FFMA R36, R8, R11, R35 ;  /* 0x0000000b08247223 */ /* 0x008fe40000000023 */
[----:B------:R0:W5:Y:S02]  /*0f80*/  LDS.128 R8, [R20+0xd0] ;  /* 0x0000d00014087984 */ /* 0x0001640000000c00 */
[----:B0-----:R-:W-:Y:S01]  /*0f90*/  IADD3 R20, PT, PT, R20, 0x100, RZ ;  /* 0x0000010014147810 */ /* 0x001fe20007ffe0ff */
[----:B-----5:R-:W-:-:S04]  /*0fa0*/  FFMA R15, R15, R8, R36 ;  /* 0x000000080f0f7223 */ /* 0x020fc80000000024 */
[----:B------:R-:W-:-:S04]  /*0fb0*/  FFMA R14, R14, R9, R15 ;  /* 0x000000090e0e7223 */ /* 0x000fc8000000000f */
[----:B----4-:R-:W-:-:S04]  /*0fc0*/  FFMA R13, R13, R10, R14 ;  /* 0x0000000a0d0d7223 */ /* 0x010fc8000000000e */
[----:B------:R-:W-:Y:S01]  /*0fd0*/  FFMA R13, R34, R11, R13 ;  /* 0x0000000b220d7223 */ /* 0x000fe2000000000d */
[----:B------:R-:W-:Y:S06]  /*0fe0*/  @!P2 BRA `(.L_x_12) ;  /* 0xfffffff40078a947 */ /* 0x000fec000383ffff */
.L_x_11:
[----:B------:R-:W-:Y:S05]  /*0ff0*/  BSYNC.RECONVERGENT B5 ;  /* 0x0000000000057941 */ /* 0x000fea0003800200 */
.L_x_10:
[----:B------:R-:W-:Y:S01]  /*1000*/  IADD3 R8, PT, PT, -R19, 0x8, RZ ;  /* 0x0000000813087810 */ /* 0x000fe20007ffe1ff */
[----:B------:R-:W-:Y:S03]  /*1010*/  BSSY.RECONVERGENT B5, `(.L_x_13) ;  /* 0x0000056000057945 */ /* 0x000fe60003800200 */
[----:B------:R-:W-:-:S13]  /*1020*/  ISETP.GT.AND P2, PT, R8, 0x2, PT ;  /* 0x000000020800780c */ /* 0x000fda0003f44270 */
[----:B------:R-:W-:Y:S05]  /*1030*/  @!P2 BRA `(.L_x_14) ;  /* 0x00000004004ca947 */ /* 0x000fea0003800000 */
[----:B------:R-:W1:Y:S01]  /*1040*/  LDC.64 R14, c[0x0][0x3b0] ;  /* 0x0000ec00ff0e7b82 */ /* 0x000e620000000a00 */
[----:B0-----:R-:W0:Y:S01]  /*1050*/  LDS.128 R8, [R20+-0x20] ;  /* 0xffffe00014087984 */ /* 0x001e220000000c00 */
[----:B-1----:R-:W-:-:S05]  /*1060*/  IMAD.WIDE R32, R29, 0x4, R14 ;  /* 0x000000041d207825 */ /* 0x002fca00078e020e */
[----:B------:R-:W0:Y:S04]  /*1070*/  LDG.E R12, desc[UR8][R32.64] ;  /* 0x00000008200c7981 */ /* 0x000e28000c1e1900 */
[----:B------:R-:W2:Y:S04]  /*1080*/  LDG.E R35, desc[UR8][R32.64+0x4] ;  /* 0x0000040820237981 */ /* 0x000ea8000c1e1900 */
[----:B------:R-:W3:Y:S04]  /*1090*/  LDG.E R34, desc[UR8][R32.64+0x8] ;  /* 0x0000080820227981 */ /* 0x000ee8000c1e1900 */
[----:B------:R-:W4:Y:S01]  /*10a0*/  LDG.E R37, desc[UR8][R32.64+0x18] ;  /* 0x0000180820257981 */ /* 0x000f22000c1e1900 */
[----:B0-----:R-:W-:-:S03]  /*10b0*/  FFMA R12, R12, R8, R13 ;  /* 0x000000080c0c7223 */ /* 0x001fc6000000000d */
[----:B------:R-:W5:Y:S04]  /*10c0*/  LDG.E R8, desc[UR8][R32.64+0xc] ;  /* 0x00000c0820087981 */ /* 0x000f68000c1e1900 */
[----:B------:R-:W4:Y:S01]  /*10d0*/  LDG.E R13, desc[UR8][R32.64+0x10] ;  /* 0x00001008200d7981 */ /* 0x000f22000c1e1900 */
[----:B--2---:R-:W-:-:S03]  /*10e0*/  FFMA R9, R35, R9, R12 ;  /* 0x0000000923097223 */ /* 0x004fc6000000000c */
[----:B------:R-:W2:Y:S01]  /*10f0*/  LDG.E R12, desc[UR8][R32.64+0x14] ;  /* 0x00001408200c7981 */ /* 0x000ea2000c1e1900 */
[----:B---3--:R-:W-:-:S04]  /*1100*/  FFMA R9, R34, R10, R9 ;  /* 0x0000000a22097223 */ /* 0x008fc80000000009 */
[----:B-----5:R-:W-:Y:S02]  /*1110*/  FFMA R34, R8, R11, R9 ;  /* 0x0000000b08227223 */ /* 0x020fe40000000009 */
[----:B------:R-:W4:Y:S02]  /*1120*/  LDS.128 R8, [R20+-0x10] ;  /* 0xfffff00014087984 */ /* 0x000f240000000c00 */
[----:B----4-:R-:W-:Y:S02]  /*1130*/  FFMA R13, R13, R8, R34 ;  /* 0x000000080d0d7223 */ /* 0x010fe40000000022 */
[----:B------:R-:W3:Y:S02]  /*1140*/  LDG.E R8, desc[UR8][R32.64+0x1c] ;  /* 0x00001c0820087981 */ /* 0x000ee4000c1e1900 */
[----:B--2---:R-:W-:Y:S02]  /*1150*/  FFMA R36, R12, R9, R13 ;  /* 0x000000090c247223 */ /* 0x004fe4000000000d */
[----:B------:R-:W0:Y:S02]  /*1160*/  LDC R12, c[0x0][0x390] ;  /* 0x0000e400ff0c7b82 */ /* 0x000e240000000800 */
[----:B0-----:R-:W-:-:S05]  /*1170*/  IMAD.WIDE R34, R12, 0x4, R32 ;  /* 0x000000040c227825 */ /* 0x001fca00078e0220 */
[----:B------:R-:W2:Y:S01]  /*1180*/  LDG.E R13, desc[UR8][R34.64] ;  /* 0x00000008220d7981 */ /* 0x000ea2000c1e1900 */
[----:B------:R-:W-:-:S03]  /*1190*/  FFMA R37, R37, R10, R36 ;  /* 0x0000000a25257223 */ /* 0x000fc60000000024 */
[----:B------:R-:W4:Y:S04]  /*11a0*/  LDG.E R36, desc[UR8][R34.64+0x4] ;  /* 0x0000040822247981 */ /* 0x000f28000c1e1900 */
[----:B------:R-:W5:Y:S04]  /*11b0*/  LDG.E R33, desc[UR8][R34.64+0x10] ;  /* 0x0000100822217981 */ /* 0x000f68000c1e1900 */
[----:B------:R-:W5:Y:S01]  /*11c0*/  LDG.E R32, desc[UR8][R34.64+0x14] ;  /* 0x0000140822207981 */ /* 0x000f62000c1e1900 */
[----:B---3--:R-:W-:-:S03]  /*11d0*/  FFMA R37, R8, R11, R37 ;  /* 0x0000000b08257223 */ /* 0x008fc60000000025 */
[----:B------:R-:W2:Y:S02]  /*11e0*/  LDS.128 R8, [R20] ;  /* 0x0000000014087984 */ /* 0x000ea40000000c00 */
[----:B--2---:R-:W-:Y:S02]  /*11f0*/  FFMA R37, R13, R8, R37 ;  /* 0x000000080d257223 */ /* 0x004fe40000000025 */
[----:B------:R-:W2:Y:S04]  /*1200*/  LDG.E R13, desc[UR8][R34.64+0x8] ;  /* 0x00000808220d7981 */ /* 0x000ea8000c1e1900 */
[----:B------:R-:W3:Y:S01]  /*1210*/  LDG.E R8, desc[UR8][R34.64+0xc] ;  /* 0x00000c0822087981 */ /* 0x000ee2000c1e1900 */
        /* <DEDUP_REMOVED lines=21> */
[----:B-----5:R-:W-:-:S04]  /*1370*/  FFMA R9, R32, R9, R37 ;  /* 0x0000000920097223 */ /* 0x020fc80000000025 */
[----:B---3--:R-:W-:-:S04]  /*1380*/  FFMA R8, R8, R10, R9 ;  /* 0x0000000a08087223 */ /* 0x008fc80000000009 */
[----:B------:R-:W-:Y:S02]  /*1390*/  FFMA R32, R33, R11, R8 ;  /* 0x0000000b21207223 */ /* 0x000fe40000000008 */
[----:B------:R-:W2:Y:S02]  /*13a0*/  LDS.128 R8, [R20+0x30] ;  /* 0x0000300014087984 */ /* 0x000ea40000000c00 */
[----:B--2---:R-:W-:Y:S02]  /*13b0*/  FFMA R37, R13, R8, R32 ;  /* 0x000000080d257223 */ /* 0x004fe40000000020 */
[----:B------:R-:W2:Y:S01]  /*13c0*/  LDG.E R8, desc[UR8][R14.64+0x1c] ;  /* 0x00001c080e087981 */ /* 0x000ea2000c1e1900 */
[----:B------:R-:W-:-:S05]  /*13d0*/  IMAD.WIDE R32, R12, 0x4, R14 ;  /* 0x000000040c207825 */ /* 0x000fca00078e020e */
[----:B------:R-:W3:Y:S01]  /*13e0*/  LDG.E R13, desc[UR8][R32.64] ;  /* 0x00000008200d7981 */ /* 0x000ee2000c1e1900 */
[----:B------:R-:W-:-:S03]  /*13f0*/  FFMA R36, R34, R9, R37 ;  /* 0x0000000922247223 */ /* 0x000fc60000000025 */
        /* <DEDUP_REMOVED lines=12> */
[----:B------:R-:W-:Y:S02]  /*14c0*/  PLOP3.LUT P0, PT, PT, PT, PT, 0x8, 0x80 ;  /* 0x000000000080781c */ /* 0x000fe40003f0e170 */
[----:B------:R-:W-:Y:S02]  /*14d0*/  LEA R29, R12, R29, 0x1 ;  /* 0x0000001d0c1d7211 */ /* 0x000fe400078e08ff */
[----:B------:R-:W-:Y:S01]  /*14e0*/  IADD3 R19, PT, PT, R19, 0x4, RZ ;  /* 0x0000000413137810 */ /* 0x000fe20007ffe0ff */
[----:B--2---:R-:W-:-:S04]  /*14f0*/  FFMA R35, R35, R10, R36 ;  /* 0x0000000a23237223 */ /* 0x004fc80000000024 */
[----:B---3--:R-:W-:Y:S02]  /*1500*/  FFMA R36, R8, R11, R35 ;  /* 0x0000000b08247223 */ /* 0x008fe40000000023 */
[----:B------:R0:W5:Y:S02]  /*1510*/  LDS.128 R8, [R20+0x50] ;  /* 0x0000500014087984 */ /* 0x0001640000000c00 */
[----:B0-----:R-:W-:Y:S01]  /*1520*/  IADD3 R20, PT, PT, R20, 0x80, RZ ;  /* 0x0000008014147810 */ /* 0x001fe20007ffe0ff */
[----:B-----5:R-:W-:-:S04]  /*1530*/  FFMA R15, R15, R8, R36 ;  /* 0x000000080f0f7223 */ /* 0x020fc80000000024 */
[----:B------:R-:W-:-:S04]  /*1540*/  FFMA R14, R14, R9, R15 ;  /* 0x000000090e0e7223 */ /* 0x000fc8000000000f */
[----:B----4-:R-:W-:-:S04]  /*1550*/  FFMA R13, R13, R10, R14 ;  /* 0x0000000a0d0d7223 */ /* 0x010fc8000000000e */
[----:B------:R-:W-:-:S07]  /*1560*/  FFMA R13, R34, R11, R13 ;  /* 0x0000000b220d7223 */ /* 0x000fce000000000d */
.L_x_14:
[----:B------:R-:W-:Y:S05]  /*1570*/  BSYNC.RECONVERGENT B5 ;  /* 0x0000000000057941 */ /* 0x000fea0003800200 */
.L_x_13:
[----:B------:R-:W-:-:S13]  /*1580*/  ISETP.NE.OR P0, PT, R19, 0x8, P0 ;  /* 0x000000081300780c */ /* 0x000fda0000705670 */
[----:B------:R-:W-:Y:S05]  /*1590*/  @!P0 BREAK.RELIABLE B0 ;  /* 0x0000000000008942 */ /* 0x000fea0003800100 */
[----:B------:R-:W-:Y:S05]  /*15a0*/  @!P0 BRA `(.L_x_15) ;  /* 0x0000000000b88947 */ /* 0x000fea0003800000 */
.L_x_9:
[----:B------:R-:W-:Y:S05]  /*15b0*/  BSYNC.RELIABLE B0 ;  /* 0x0000000000007941 */ /* 0x000fea0003800100 */
.L_x_8:
[----:B------:R-:W1:Y:S01]  /*15c0*/  LDC.64 R32, c[0x0][0x3b0] ;  /* 0x0000ec00ff207b82 */ /* 0x000e620000000a00 */
[----:B0-----:R-:W0:Y:S01]  /*15d0*/  LDS.128 R8, [R20+-0x20] ;  /* 0xffffe00014087984 */ /* 0x001e220000000c00 */
[----:B-1----:R-:W-:-:S05]  /*15e0*/  IMAD.WIDE R32, R29, 0x4, R32 ;  /* 0x000000041d207825 */ /* 0x002fca00078e0220 */
[----:B------:R-:W0:Y:S04]  /*15f0*/  LDG.E R12, desc[UR8][R32.64] ;  /* 0x00000008200c7981 */ /* 0x000e28000c1e1900 */
[----:B------:R-:W2:Y:S04]  /*1600*/  LDG.E R37, desc[UR8][R32.64+0x4] ;  /* 0x0000040820257981 */ /* 0x000ea8000c1e1900 */
[----:B------:R-:W3:Y:S04]  /*1610*/  LDG.E R15, desc[UR8][R32.64+0x8] ;  /* 0x00000808200f7981 */ /* 0x000ee8000c1e1900 */
[----:B------:R-:W4:Y:S04]  /*1620*/  LDG.E R34, desc[UR8][R32.64+0xc] ;  /* 0x00000c0820227981 */ /* 0x000f28000c1e1900 */
[----:B------:R-:W5:Y:S01]  /*1630*/  LDG.E R35, desc[UR8][R32.64+0x10] ;  /* 0x0000100820237981 */ /* 0x000f62000c1e1900 */
[----:B0-----:R-:W-:-:S03]  /*1640*/  FFMA R12, R12, R8, R13 ;  /* 0x000000080c0c7223 */ /* 0x001fc6000000000d */
[----:B------:R-:W5:Y:S01]  /*1650*/  LDG.E R8, desc[UR8][R32.64+0x14] ;  /* 0x0000140820087981 */ /* 0x000f62000c1e1900 */
[----:B--2---:R-:W-:-:S04]  /*1660*/  FFMA R12, R37, R9, R12 ;  /* 0x00000009250c7223 */ /* 0x004fc8000000000c */
[----:B---3--:R-:W-:Y:S02]  /*1670*/  FFMA R9, R15, R10, R12 ;  /* 0x0000000a0f097223 */ /* 0x008fe4000000000c */
[----:B------:R-:W5:Y:S02]  /*1680*/  LDS.128 R12, [R20+-0x10] ;  /* 0xfffff000140c7984 */ /* 0x000f640000000c00 */
[----:B----4-:R-:W-:Y:S02]  /*1690*/  FFMA R34, R34, R11, R9 ;  /* 0x0000000b22227223 */ /* 0x010fe40000000009 */
[----:B------:R-:W2:Y:S04]  /*16a0*/  LDG.E R9, desc[UR8][R32.64+0x18] ;  /* 0x0000180820097981 */ /* 0x000ea8000c1e1900 */
[----:B------:R-:W3:Y:S01]  /*16b0*/  LDG.E R10, desc[UR8][R32.64+0x1c] ;  /* 0x00001c08200a7981 */ /* 0x000ee2000c1e1900 */
[----:B-----5:R-:W-:-:S02]  /*16c0*/  FFMA R11, R35, R12, R34 ;  /* 0x0000000c230b7223 */ /* 0x020fc40000000022 */
[----:B------:R-:W0:Y:S02]  /*16d0*/  LDC R12, c[0x0][0x390] ;  /* 0x0000e400ff0c7b82 */ /* 0x000e240000000800 */
[----:B0-----:R-:W-:-:S05]  /*16e0*/  IMAD.WIDE R34, R12, 0x4, R32 ;  /* 0x000000040c227825 */ /* 0x001fca00078e0220 */
[----:B------:R-:W4:Y:S04]  /*16f0*/  LDG.E R37, desc[UR8][R34.64] ;  /* 0x0000000822257981 */ /* 0x000f28000c1e1900 */
[----:B------:R-:W5:Y:S04]  /*1700*/  LDG.E R36, desc[UR8][R34.64+0x4] ;  /* 0x0000040822247981 */ /* 0x000f68000c1e1900 */
[----:B------:R-:W5:Y:S04]  /*1710*/  LDG.E R33, desc[UR8][R34.64+0x8] ;  /* 0x0000080822217981 */ /* 0x000f68000c1e1900 */
[----:B------:R-:W5:Y:S01]  /*1720*/  LDG.E R32, desc[UR8][R34.64+0x1c] ;  /* 0x00001c0822207981 */ /* 0x000f62000c1e1900 */
[----:B------:R-:W-:-:S03]  /*1730*/  FFMA R8, R8, R13, R11 ;  /* 0x0000000d08087223 */ /* 0x000fc6000000000b */
[----:B------:R-:W5:Y:S01]  /*1740*/  LDG.E R13, desc[UR8][R34.64+0x18] ;  /* 0x00001808220d7981 */ /* 0x000f62000c1e1900 */
[----:B--2---:R-:W-:-:S04]  /*1750*/  FFMA R9, R9, R14, R8 ;  /* 0x0000000e09097223 */ /* 0x004fc80000000008 */
[----:B---3--:R-:W-:Y:S02]  /*1760*/  FFMA R14, R10, R15, R9 ;  /* 0x0000000f0a0e7223 */ /* 0x008fe40000000009 */
[----:B------:R-:W4:Y:S04]  /*1770*/  LDS.128 R8, [R20] ;  /* 0x0000000014087984 */ /* 0x000f280000000c00 */
[----:B------:R-:W2:Y:S01]  /*1780*/  LDG.E R15, desc[UR8][R34.64+0x10] ;  /* 0x00001008220f7981 */ /* 0x000ea2000c1e1900 */
[----:B----4-:R-:W-:-:S03]  /*1790*/  FFMA R37, R37, R8, R14 ;  /* 0x0000000825257223 */ /* 0x010fc6000000000e */
[----:B------:R-:W3:Y:S04]  /*17a0*/  LDG.E R8, desc[UR8][R34.64+0xc] ;  /* 0x00000c0822087981 */ /* 0x000ee8000c1e1900 */
[----:B------:R-:W4:Y:S01]  /*17b0*/  LDG.E R14, desc[UR8][R34.64+0x14] ;  /* 0x00001408220e7981 */ /* 0x000f22000c1e1900 */
[----:B-----5:R-:W-:-:S04]  /*17c0*/  FFMA R36, R36, R9, R37 ;  /* 0x0000000924247223 */ /* 0x020fc80000000025 */
[----:B------:R-:W-:Y:S01]  /*17d0*/  FFMA R33, R33, R10, R36 ;  /* 0x0000000a21217223 */ /* 0x000fe20000000024 */
[----:B------:R-:W-:-:S04]  /*17e0*/  IADD3 R19, PT, PT, R19, 0x2, RZ ;  /* 0x0000000213137810 */ /* 0x000fc80007ffe0ff */
[----:B------:R-:W-:Y:S02]  /*17f0*/  ISETP.NE.AND P0, PT, R19, 0x8, PT ;  /* 0x000000081300780c */ /* 0x000fe40003f05270 */
[----:B------:R-:W-:Y:S01]  /*1800*/  LEA R29, R12, R29, 0x1 ;  /* 0x0000001d0c1d7211 */ /* 0x000fe200078e08ff */
[----:B---3--:R-:W-:Y:S02]  /*1810*/  FFMA R36, R8, R11, R33 ;  /* 0x0000000b08247223 */ /* 0x008fe40000000021 */
[----:B------:R0:W2:Y:S02]  /*1820*/  LDS.128 R8, [R20+0x10] ;  /* 0x0000100014087984 */ /* 0x0000a40000000c00 */
[----:B0-----:R-:W-:Y:S01]  /*1830*/  IADD3 R20, PT, PT, R20, 0x40, RZ ;  /* 0x0000004014147810 */ /* 0x001fe20007ffe0ff */
[----:B--2---:R-:W-:-:S04]  /*1840*/  FFMA R15, R15, R8, R36 ;  /* 0x000000080f0f7223 */ /* 0x004fc80000000024 */
[----:B----4-:R-:W-:-:S04]  /*1850*/  FFMA R14, R14, R9, R15 ;  /* 0x000000090e0e7223 */ /* 0x010fc8000000000f */
[----:B------:R-:W-:-:S04]  /*1860*/  FFMA R13, R13, R10, R14 ;  /* 0x0000000a0d0d7223 */ /* 0x000fc8000000000e */
[----:B------:R-:W-:Y:S01]  /*1870*/  FFMA R13, R32, R11, R13 ;  /* 0x0000000b200d7223 */ /* 0x000fe2000000000d */
[----:B------:R-:W-:Y:S06]  /*1880*/  @P0 BRA `(.L_x_8) ;  /* 0xfffffffc004c0947 */ /* 0x000fec000383ffff */
.L_x_15:
[----:B------:R-:W-:Y:S05]  /*1890*/  BSYNC.RECONVERGENT B1 ;  /* 0x0000000000017941 */ /* 0x000fea0003800200 */
.L_x_7:
[----:B------:R-:W-:Y:S05]  /*18a0*/  WARPSYNC.ALL ;  /* 0x0000000000007948 */ /* 0x000fea0003800000 */
[----:B------:R1:W-:Y:S01]  /*18b0*/  REDG.E.ADD.F32.FTZ.RN.STRONG.GPU desc[UR8][R30.64], R13 ;  /* 0x0000000d1e0079a6 */ /* 0x0003e2000c12f308 */
[----:B------:R-:W-:Y:S06]  /*18c0*/  BAR.SYNC.DEFER_BLOCKING 0x0 ;  /* 0x0000000000007b1d */ /* 0x000fec0000010000 */
[----:B------:R-:W-:Y:S05]  /*18d0*/  @!P1 BRA `(.L_x_16) ;  /* 0xffffffe800d89947 */ /* 0x000fea000383ffff */
.L_x_6:
[----:B------:R-:W2:Y:S01]  /*18e0*/  LDCU UR5, c[0x0][0x394] ;  /* 0x00007280ff0577ac */ /* 0x000ea20008000800 */
[----:B------:R-:W-:Y:S02]  /*18f0*/  IADD3 R24, PT, PT, R24, 0x8, RZ ;  /* 0x0000000818187810 */ /* 0x000fe40007ffe0ff */
[----:B------:R-:W-:Y:S02]  /*1900*/  IADD3 R21, PT, PT, R21, 0x1, RZ ;  /* 0x0000000115157810 */ /* 0x000fe40007ffe0ff */
[----:B--2---:R-:W-:-:S13]  /*1910*/  ISETP.GE.AND P0, PT, R24, UR5, PT ;  /* 0x0000000518007c0c */ /* 0x004fda000bf06270 */
[----:B------:R-:W-:Y:S05]  /*1920*/  @!P0 BRA `(.L_x_17) ;  /* 0xffffffe800948947 */ /* 0x000fea000383ffff */
.L_x_5:
[----:B------:R-:W-:Y:S05]  /*1930*/  BSYNC B2 ;  /* 0x0000000000027941 */ /* 0x000fea0003800000 */
.L_x_4:
[----:B------:R-:W2:Y:S01]  /*1940*/  LDCU UR5, c[0x0][0x384] ;  /* 0x00007080ff0577ac */ /* 0x000ea20008000800 */
[----:B------:R-:W-:-:S04]  /*1950*/  IADD3 R23, PT, PT, R23, 0x8, RZ ;  /* 0x0000000817177810 */ /* 0x000fc80007ffe0ff */
[----:B--2---:R-:W-:-:S13]  /*1960*/  ISETP.GE.AND P0, PT, R23, UR5, PT ;  /* 0x0000000517007c0c */ /* 0x004fda000bf06270 */
[----:B------:R-:W-:Y:S05]  /*1970*/  @!P0 BRA `(.L_x_18) ;  /* 0xffffffe800548947 */ /* 0x000fea000383ffff */
.L_x_3:
[----:B------:R-:W-:Y:S05]  /*1980*/  BSYNC B3 ;  /* 0x0000000000037941 */ /* 0x000fea0003800000 */
.L_x_2:
[----:B------:R-:W2:Y:S01]  /*1990*/  LDCU UR5, c[0x0][0x3a8] ;  /* 0x00007500ff0577ac */ /* 0x000ea20008000800 */
[----:B------:R-:W-:-:S04]  /*19a0*/  IADD3 R25, PT, PT, R25, 0x8, RZ ;  /* 0x0000000819197810 */ /* 0x000fc80007ffe0ff */
[----:B--2---:R-:W-:-:S13]  /*19b0*/  ISETP.GE.AND P0, PT, R25, UR5, PT ;  /* 0x0000000519007c0c */ /* 0x004fda000bf06270 */
[----:B------:R-:W-:Y:S05]  /*19c0*/  @!P0 BRA `(.L_x_19) ;  /* 0xffffffe800148947 */ /* 0x000fea000383ffff */
.L_x_1:
[----:B------:R-:W-:Y:S05]  /*19d0*/  BSYNC B4 ;  /* 0x0000000000047941 */ /* 0x000fea0003800000 */
.L_x_0:
[----:B------:R-:W2:Y:S01]  /*19e0*/  LDCU UR5, c[0x0][0x3a4] ;  /* 0x00007480ff0577ac */ /* 0x000ea20008000800 */
[----:B------:R-:W-:-:S04]  /*19f0*/  IADD3 R26, PT, PT, R26, 0x8, RZ ;  /* 0x000000081a1a7810 */ /* 0x000fc80007ffe0ff */
[----:B--2---:R-:W-:-:S13]  /*1a00*/  ISETP.GE.AND P0, PT, R26, UR5, PT ;  /* 0x000000051a007c0c */ /* 0x004fda000bf06270 */
[----:B------:R-:W-:Y:S05]  /*1a10*/  @!P0 BRA `(.L_x_20) ;  /* 0xffffffe400dc8947 */ /* 0x000fea000383ffff */
[----:B------:R-:W-:Y:S05]  /*1a20*/  EXIT ;  /* 0x000000000000794d */ /* 0x000fea0003800000 */
.L_x_21:
[----:B------:R-:W-:-:S00]  /*1a30*/  BRA `(.L_x_21) ;  /* 0xfffffffc00fc7947 */ /* 0x000fc0000383ffff */
[----:B------:R-:W-:-:S00]  /*1a40*/  NOP ;  /* 0x0000000000007918 */ /* 0x000fc00000000000 */
        /* <DEDUP_REMOVED lines=11> */
.L_x_83:


//--------------------- .text._Z4cnn1iiiiiiiiiiiPfS_S_ --------------------------
	.section	.text._Z4cnn1iiiiiiiiiiiPfS_S_,"ax",@progbits
	.align	128
        .global         _Z4cnn1iiiiiiiiiiiPfS_S_
        .type           _Z4cnn1iiiiiiiiiiiPfS_S_,@function
        .size           _Z4cnn1iiiiiiiiiiiPfS_S_,(.L_x_84 - _Z4cnn1iiiiiiiiiiiPfS_S_)
        .other          _Z4cnn1iiiiiiiiiiiPfS_S_,@"STO_CUDA_ENTRY STV_DEFAULT"
_Z4cnn1iiiiiiiiiiiPfS_S_:
.text._Z4cnn1iiiiiiiiiiiPfS_S_:
[----:B------:R-:W-:Y:S01]  /*0000*/  LDC R1, c[0x0][0x37c] ;  /* 0x0000df00ff017b82 */ /* 0x000fe20000000800 */
[----:B------:R-:W0:Y:S01]  /*0010*/  S2R R2, SR_TID.Y ;  /* 0x0000000000027919 */ /* 0x000e220000002200 */
[----:B------:R-:W0:Y:S02]  /*0020*/  LDCU UR4, c[0x0][0x3a4] ;  /* 0x00007480ff0477ac */ /* 0x000e240008000800 */
[----:B0-----:R-:W-:-:S13]  /*0030*/  ISETP.GE.AND P0, PT, R2, UR4, PT ;  /* 0x0000000402007c0c */ /* 0x001fda000bf06270 */
[----:B------:R-:W-:Y:S05]  /*0040*/  @P0 EXIT ;  /* 0x000000000000094d */ /* 0x000fea0003800000 */
[----:B------:R-:W0:Y:S01]  /*0050*/  LDCU UR5, c[0x0][0x394] ;  /* 0x00007280ff0577ac */ /* 0x000e220008000800 */
[----:B------:R-:W-:Y:S01]  /*0060*/  S2UR UR14, SR_CTAID.Y ;  /* 0x00000000000e79c3 */ /* 0x000fe20000002600 */
[----:B------:R-:W1:Y:S01]  /*0070*/  S2R R0, SR_TID.X ;  /* 0x0000000000007919 */ /* 0x000e620000002100 */
[----:B------:R-:W2:Y:S01]  /*0080*/  LDCU UR4, c[0x0][0x388] ;  /* 0x00007100ff0477ac */ /* 0x000ea20008000800 */
[----:B------:R-:W3:Y:S05]  /*0090*/  LDCU.64 UR12, c[0x0][0x358] ;  /* 0x00006b00ff0c77ac */ /* 0x000eea0008000a00 */
[----:B------:R-:W2:Y:S01]  /*00a0*/  S2UR UR15, SR_CTAID.X ;  /* 0x00000000000f79c3 */ /* 0x000ea20000002500 */
[----:B0-----:R-:W-:-:S02]  /*00b0*/  UISETP.GE.AND UP0, UPT, UR5, 0x1, UPT ;  /* 0x000000010500788c */ /* 0x001fc4000bf06270 */
[----:B--2---:R-:W-:-:S07]  /*00c0*/  UIMAD UR4, UR15, UR4, UR14 ;  /* 0x000000040f0472a4 */ /* 0x004fce000f8e020e */
[----:B-1-3--:R-:W-:Y:S05]  /*00d0*/  BRA.U !UP0, `(.L_x_22) ;  /* 0x00000011080c7547 */ /* 0x00afea000b800000 */
[----:B------:R-:W0:Y:S02]  /*00e0*/  LDC R6, c[0x0][0x398] ;  /* 0x0000e600ff067b82 */ /* 0x000e240000000800 */
[----:B0-----:R-:W-:-:S13]  /*00f0*/  ISETP.GE.AND P0, PT, R6, 0x1, PT ;  /* 0x000000010600780c */ /* 0x001fda0003f06270 */
[----:B------:R-:W-:Y:S05]  /*0100*/  @!P0 BRA `(.L_x_23) ;  /* 0x0000000c003c8947 */ /* 0x000fea0003800000 */
[----:B------:R-:W0:Y:S01]  /*0110*/  LDCU.128 UR8, c[0x0][0x3b0] ;  /* 0x00007600ff0877ac */ /* 0x000e220008000c00 */
[C---:B------:R-:W-:Y:S02]  /*0120*/  LOP3.LUT R3, R6.reuse, 0xf, RZ, 0xc0, !PT ;  /* 0x0000000f06037812 */ /* 0x040fe400078ec0ff */
[----:B------:R-:W-:Y:S02]  /*0130*/  LOP3.LUT R4, R6, 0x7, RZ, 0xc0, !PT ;  /* 0x0000000706047812 */ /* 0x000fe400078ec0ff */
[----:B------:R-:W-:Y:S02]  /*0140*/  IADD3 R5, PT, PT, R3, -0x1, RZ ;  /* 0xffffffff03057810 */ /* 0x000fe40007ffe0ff */
[----:B------:R-:W-:Y:S02]  /*0150*/  IADD3 R7, PT, PT, R4, -0x1, RZ ;  /* 0xffffffff04077810 */ /* 0x000fe40007ffe0ff */
[----:B------:R-:W-:Y:S02]  /*0160*/  ISETP.GE.U32.AND P0, PT, R5, 0x7, PT ;  /* 0x000000070500780c */ /* 0x000fe40003f06070 */
[----:B------:R-:W-:-:S02]  /*0170*/  LOP3.LUT R5, R6, 0x7ffffff0, RZ, 0xc0, !PT ;  /* 0x7ffffff006057812 */ /* 0x000fc400078ec0ff */
[----:B------:R-:W-:Y:S02]  /*0180*/  ISETP.GE.U32.AND P1, PT, R7, 0x3, PT ;  /* 0x000000030700780c */ /* 0x000fe40003f26070 */
[----:B------:R-:W-:Y:S01]  /*0190*/  LOP3.LUT R6, R6, 0x3, RZ, 0xc0, !PT ;  /* 0x0000000306067812 */ /* 0x000fe200078ec0ff */
[----:B------:R-:W-:Y:S01]  /*01a0*/  IMAD.MOV R7, RZ, RZ, -R5 ;  /* 0x000000ffff077224 */ /* 0x000fe200078e0a05 */
[----:B0-----:R-:W-:Y:S02]  /*01b0*/  UIADD3 UR7, UP0, UPT, UR8, 0x20, URZ ;  /* 0x0000002008077890 */ /* 0x001fe4000ff1e0ff */
[----:B------:R-:W-:Y:S02]  /*01c0*/  UIADD3 UR5, UP1, UPT, UR10, 0x20, URZ ;  /* 0x000000200a057890 */ /* 0x000fe4000ff3e0ff */
[----:B------:R-:W-:Y:S02]  /*01d0*/  UIADD3.X UR8, UPT, UPT, URZ, UR9, URZ, UP0, !UPT ;  /* 0x00000009ff087290 */ /* 0x000fe400087fe4ff */
[----:B------:R-:W-:-:S12]  /*01e0*/  UIADD3.X UR6, UPT, UPT, URZ, UR11, URZ, UP1, !UPT ;  /* 0x0000000bff067290 */ /* 0x000fd80008ffe4ff */
.L_x_36:
[----:B0-----:R-:W0:Y:S01]  /*01f0*/  LDCU UR9, c[0x0][0x3a8] ;  /* 0x00007500ff0977ac */ /* 0x001e220008000800 */
[----:B------:R-:W-:Y:S01]  /*0200*/  BSSY.RECONVERGENT B0, `(.L_x_24) ;  /* 0x00000ba000007945 */ /* 0x000fe20003800200 */
[----:B0-----:R-:W-:-:S13]  /*0210*/  ISETP.GE.AND P2, PT, R0, UR9, PT ;  /* 0x0000000900007c0c */ /* 0x001fda000bf46270 */
[----:B------:R-:W-:Y:S05]  /*0220*/  @P2 BRA `(.L_x_25) ;  /* 0x0000000800dc2947 */ /* 0x000fea0003800000 */
[----:B------:R-:W0:Y:S01]  /*0230*/  LDCU UR9, c[0x0][0x39c] ;  /* 0x00007380ff0977ac */ /* 0x000e220008000800 */
[----:B------:R-:W-:Y:S01]  /*0240*/  MOV R8, R0 ;  /* 0x0000000000087202 */ /* 0x000fe20000000f00 */
[----:B0-----:R-:W-:-:S07]  /*0250*/  IMAD R9, R2, UR9, RZ ;  /* 0x0000000902097c24 */ /* 0x001fce000f8e02ff */
.L_x_35:
[----:B0-----:R-:W0:Y:S01]  /*0260*/  S2R R11, SR_TID.Z ;  /* 0x00000000000b7919 */ /* 0x001e220000002300 */
[----:B------:R-:W0:Y:S01]  /*0270*/  LDCU UR9, c[0x0][0x384] ;  /* 0x00007080ff0977ac */ /* 0x000e220008000800 */
[----:B------:R-:W-:Y:S01]  /*0280*/  BSSY.RECONVERGENT B1, `(.L_x_26) ;  /* 0x00000a7000017945 */ /* 0x000fe20003800200 */
[----:B------:R-:W-:Y:S01]  /*0290*/  HFMA2 R22, -RZ, RZ, 0, 0 ;  /* 0x00000000ff167431 */ /* 0x000fe200000001ff */
[----:B0-----:R-:W-:-:S13]  /*02a0*/  ISETP.GE.AND P2, PT, R11, UR9, PT ;  /* 0x000000090b007c0c */ /* 0x001fda000bf46270 */
[----:B------:R-:W-:Y:S05]  /*02b0*/  @P2 BRA `(.L_x_27) ;  /* 0x00000008008c2947 */ /* 0x000fea0003800000 */
[----:B------:R-:W0:Y:S01]  /*02c0*/  LDCU UR9, c[0x0][0x3a0] ;  /* 0x00007400ff0977ac */ /* 0x000e220008000800 */
[----:B------:R-:W-:Y:S02]  /*02d0*/  IMAD.MOV.U32 R22, RZ, RZ, RZ ;  /* 0x000000ffff167224 */ /* 0x000fe400078e00ff */
[----:B0-----:R-:W-:-:S07]  /*02e0*/  IMAD R12, R8, UR9, RZ ;  /* 0x00000009080c7c24 */ /* 0x001fce000f8e02ff */
.L_x_34:
[----:B------:R-:W0:Y:S01]  /*02f0*/  LDC R14, c[0x0][0x384] ;  /* 0x0000e100ff0e7b82 */ /* 0x000e220000000800 */
[----:B------:R-:W1:Y:S01]  /*0300*/  LDCU UR9, c[0x0][0x38c] ;  /* 0x00007180ff0977ac */ /* 0x000e620008000800 */
[----:B------:R-:W-:Y:S01]  /*0310*/  MOV R18, RZ ;  /* 0x000000ff00127202 */ /* 0x000fe20000000f00 */
[C-C-:B0-----:R-:W-:Y:S02]  /*0320*/  IMAD R10, R14.reuse, UR15, R11.reuse ;  /* 0x0000000f0e0a7c24 */ /* 0x141fe4000f8e020b */
[----:B------:R-:W-:Y:S01]  /*0330*/  IMAD R13, R14, UR14, R11 ;  /* 0x0000000e0e0d7c24 */ /* 0x000fe2000f8e020b */
[----:B------:R-:W-:Y:S01]  /*0340*/  IADD3 R11, PT, PT, R11, 0x8, RZ ;  /* 0x000000080b0b7810 */ /* 0x000fe20007ffe0ff */
[----:B-1----:R-:W-:-:S03]  /*0350*/  IMAD R19, R10, UR9, R9 ;  /* 0x000000090a137c24 */ /* 0x002fc6000f8e0209 */
[----:B------:R-:W-:-:S13]  /*0360*/  ISETP.GE.AND P2, PT, R11, R14, PT ;  /* 0x0000000e0b00720c */ /* 0x000fda0003f46270 */
.L_x_33:
[----:B------:R-:W0:Y:S01]  /*0370*/  LDCU UR9, c[0x0][0x398] ;  /* 0x00007300ff0977ac */ /* 0x000e220008000800 */
[--C-:B------:R-:W-:Y:S02]  /*0380*/  IMAD.IADD R15, R19, 0x1, R18.reuse ;  /* 0x00000001130f7824 */ /* 0x100fe400078e0212 */
[----:B------:R-:W-:Y:S01]  /*0390*/  HFMA2 R21, -RZ, RZ, 0, 0 ;  /* 0x00000000ff157431 */ /* 0x000fe200000001ff */
[----:B------:R-:W1:Y:S01]  /*03a0*/  LDCU.64 UR10, c[0x0][0x390] ;  /* 0x00007200ff0a77ac */ /* 0x000e620008000a00 */
[----:B0-----:R-:W-:Y:S01]  /*03b0*/  UISETP.GE.U32.AND UP0, UPT, UR9, 0x10, UPT ;  /* 0x000000100900788c */ /* 0x001fe2000bf06070 */
[----:B-1----:R-:W-:Y:S01]  /*03c0*/  IMAD R10, R13, UR11, R18 ;  /* 0x0000000b0d0a7c24 */ /* 0x002fe2000f8e0212 */
[----:B------:R-:W-:Y:S01]  /*03d0*/  IADD3 R18, PT, PT, R18, 0x1, RZ ;  /* 0x0000000112127810 */ /* 0x000fe20007ffe0ff */
[----:B------:R-:W-:Y:S02]  /*03e0*/  IMAD R20, R15, UR10, R12 ;  /* 0x0000000a0f147c24 */ /* 0x000fe4000f8e020c */
[----:B------:R-:W-:Y:S01]  /*03f0*/  IMAD R10, R10, UR9, RZ ;  /* 0x000000090a0a7c24 */ /* 0x000fe2000f8e02ff */
[----:B------:R-:W-:-:S03]  /*0400*/  ISETP.NE.AND P3, PT, R18, UR11, PT ;  /* 0x0000000b12007c0c */ /* 0x000fc6000bf65270 */
[----:B------:R-:W-:Y:S10]  /*0410*/  BRA.U !UP0, `(.L_x_28) ;  /* 0x0000000108fc7547 */ /* 0x000ff4000b800000 */
[----:B------:R-:W-:Y:S01]  /*0420*/  IMAD.MOV.U32 R21, RZ, RZ, R10 ;  /* 0x000000ffff157224 */ /* 0x000fe200078e000a */
[----:B------:R-:W-:Y:S02]  /*0430*/  MOV R23, R20 ;  /* 0x0000001400177202 */ /* 0x000fe40000000f00 */
[----:B------:R-:W-:-:S07]  /*0440*/  MOV R24, R7 ;  /* 0x0000000700187202 */ /* 0x000fce0000000f00 */
.L_x_29:
[----:B------:R-:W-:Y:S01]  /*0450*/  MOV R17, UR8 ;  /* 0x0000000800117c02 */ /* 0x000fe20008000f00 */
[----:B------:R-:W-:Y:S01]  /*0460*/  IMAD.U32 R16, RZ, RZ, UR7 ;  /* 0x00000007ff107e24 */ /* 0x000fe2000f8e00ff */
[----:B------:R-:W-:Y:S01]  /*0470*/  MOV R14, UR5 ;  /* 0x00000005000e7c02 */ /* 0x000fe20008000f00 */
[----:B------:R-:W-:Y:S02]  /*0480*/  IMAD.U32 R15, RZ, RZ, UR6 ;  /* 0x00000006ff0f7e24 */ /* 0x000fe4000f8e00ff */
[----:B------:R-:W-:-:S04]  /*0490*/  IMAD.WIDE R16, R23, 0x4, R16 ;  /* 0x0000000417107825 */ /* 0x000fc800078e0210 */
[----:B------:R-:W-:Y:S01]  /*04a0*/  IMAD.WIDE R14, R21, 0x4, R14 ;  /* 0x00000004150e7825 */ /* 0x000fe200078e020e */
[----:B------:R-:W2:Y:S04]  /*04b0*/  LDG.E R25, desc[UR12][R16.64+-0x20] ;  /* 0xffffe00c10197981 */ /* 0x000ea8000c1e1900 */
[----:B------:R-:W2:Y:S04]  /*04c0*/  LDG.E R26, desc[UR12][R14.64+-0x20] ;  /* 0xffffe00c0e1a7981 */ /* 0x000ea8000c1e1900 */
[----:B------:R-:W3:Y:S04]  /*04d0*/  LDG.E R28, desc[UR12][R16.64+-0x1c] ;  /* 0xffffe40c101c7981 */ /* 0x000ee8000c1e1900 */
[----:B------:R-:W3:Y:S01]  /*04e0*/  LDG.E R27, desc[UR12][R14.64+-0x1c] ;  /* 0xffffe40c0e1b7981 */ /* 0x000ee2000c1e1900 */
[----:B--2---:R-:W-:-:S03]  /*04f0*/  FFMA R25, R25, R26, R22 ;  /* 0x0000001a19197223 */ /* 0x004fc60000000016 */
[----:B------:R-:W2:Y:S04]  /*0500*/  LDG.E R22, desc[UR12][R16.64+-0x18] ;  /* 0xffffe80c10167981 */ /* 0x000ea8000c1e1900 */
[----:B------:R-:W2:Y:S01]  /*0510*/  LDG.E R26, desc[UR12][R14.64+-0x18] ;  /* 0xffffe80c0e1a7981 */ /* 0x000ea2000c1e1900 */
[----:B---3--:R-:W-:-:S03]  /*0520*/  FFMA R25, R28, R27, R25 ;  /* 0x0000001b1c197223 */ /* 0x008fc60000000019 */
        /* <DEDUP_REMOVED lines=32> */
[----:B------:R-:W-:Y:S01]  /*0730*/  IADD3 R24, PT, PT, R24, 0x10, RZ ;  /* 0x0000001018187810 */ /* 0x000fe20007ffe0ff */
[----:B--2---:R-:W-:Y:S02]  /*0740*/  FFMA R22, R25, R26, R22 ;  /* 0x0000001a19167223 */ /* 0x004fe40000000016 */
[----:B------:R-:W2:Y:S04]  /*0750*/  LDG.E R25, desc[UR12][R16.64+0x18] ;  /* 0x0000180c10197981 */ /* 0x000ea8000c1e1900 */
[----:B------:R-:W2:Y:S01]  /*0760*/  LDG.E R26, desc[UR12][R14.64+0x18] ;  /* 0x0000180c0e1a7981 */ /* 0x000ea2000c1e1900 */
[----:B---3--:R-:W-:-:S03]  /*0770*/  FFMA R22, R27, R28, R22 ;  /* 0x0000001c1b167223 */ /* 0x008fc60000000016 */
[----:B------:R-:W3:Y:S04]  /*0780*/  LDG.E R27, desc[UR12][R16.64+0x1c] ;  /* 0x00001c0c101b7981 */ /* 0x000ee8000c1e1900 */
[----:B------:R-:W3:Y:S01]  /*0790*/  LDG.E R28, desc[UR12][R14.64+0x1c] ;  /* 0x00001c0c0e1c7981 */ /* 0x000ee2000c1e1900 */
[----:B------:R-:W-:Y:S01]  /*07a0*/  ISETP.NE.AND P4, PT, R24, RZ, PT ;  /* 0x000000ff1800720c */ /* 0x000fe20003f85270 */
[----:B------:R-:W-:Y:S01]  /*07b0*/  VIADD R21, R21, 0x10 ;  /* 0x0000001015157836 */ /* 0x000fe20000000000 */
[----:B------:R-:W-:Y:S01]  /*07c0*/  IADD3 R23, PT, PT, R23, 0x10, RZ ;  /* 0x0000001017177810 */ /* 0x000fe20007ffe0ff */
[----:B--2---:R-:W-:-:S04]  /*07d0*/  FFMA R22, R25, R26, R22 ;  /* 0x0000001a19167223 */ /* 0x004fc80000000016 */
[----:B---3--:R-:W-:-:S06]  /*07e0*/  FFMA R22, R27, R28, R22 ;  /* 0x0000001c1b167223 */ /* 0x008fcc0000000016 */
[----:B------:R-:W-:Y:S05]  /*07f0*/  @P4 BRA `(.L_x_29) ;  /* 0xfffffffc00144947 */ /* 0x000fea000383ffff */
[----:B------:R-:W-:-:S07]  /*0800*/  MOV R21, R5 ;  /* 0x0000000500157202 */ /* 0x000fce0000000f00 */
.L_x_28:
[----:B------:R-:W-:-:S13]  /*0810*/  ISETP.NE.AND P4, PT, R3, RZ, PT ;  /* 0x000000ff0300720c */ /* 0x000fda0003f85270 */
[----:B------:R-:W-:Y:S05]  /*0820*/  @!P4 BRA `(.L_x_30) ;  /* 0x000000040028c947 */ /* 0x000fea0003800000 */
[----:B------:R-:W-:Y:S01]  /*0830*/  ISETP.NE.AND P4, PT, R4, RZ, PT ;  /* 0x000000ff0400720c */ /* 0x000fe20003f85270 */
[----:B------:R-:W-:-:S12]  /*0840*/  @!P0 BRA `(.L_x_31) ;  /* 0x00000000007c8947 */ /* 0x000fd80003800000 */
[----:B------:R-:W0:Y:S01]  /*0850*/  LDC.64 R16, c[0x0][0x3b0] ;  /* 0x0000ec00ff107b82 */ /* 0x000e220000000a00 */
[----:B------:R-:W-:Y:S01]  /*0860*/  IADD3 R23, PT, PT, R20, R21, RZ ;  /* 0x0000001514177210 */ /* 0x000fe20007ffe0ff */
[----:B------:R-:W-:-:S06]  /*0870*/  IMAD.IADD R25, R10, 0x1, R21 ;  /* 0x000000010a197824 */ /* 0x000fcc00078e0215 */
[----:B------:R-:W1:Y:S01]  /*0880*/  LDC.64 R14, c[0x0][0x3b8] ;  /* 0x0000ee00ff0e7b82 */ /* 0x000e620000000a00 */
[----:B0-----:R-:W-:-:S05]  /*0890*/  IMAD.WIDE R16, R23, 0x4, R16 ;  /* 0x0000000417107825 */ /* 0x001fca00078e0210 */
[----:B------:R-:W2:Y:S01]  /*08a0*/  LDG.E R23, desc[UR12][R16.64] ;  /* 0x0000000c10177981 */ /* 0x000ea2000c1e1900 */
[----:B-1----:R-:W-:-:S03]  /*08b0*/  IMAD.WIDE R14, R25, 0x4, R14 ;  /* 0x00000004190e7825 */ /* 0x002fc600078e020e */
[----:B------:R-:W3:Y:S04]  /*08c0*/  LDG.E R27, desc[UR12][R16.64+0x1c] ;  /* 0x00001c0c101b7981 */ /* 0x000ee8000c1e1900 */
[----:B------:R-:W2:Y:S04]  /*08d0*/  LDG.E R24, desc[UR12][R14.64] ;  /* 0x0000000c0e187981 */ /* 0x000ea8000c1e1900 */
[----:B------:R-:W4:Y:S04]  /*08e0*/  LDG.E R25, desc[UR12][R16.64+0x8] ;  /* 0x0000080c10197981 */ /* 0x000f28000c1e1900 */
[----:B------:R-:W4:Y:S04]  /*08f0*/  LDG.E R26, desc[UR12][R14.64+0x8] ;  /* 0x0000080c0e1a7981 */ /* 0x000f28000c1e1900 */
[----:B------:R-:W3:Y:S01]  /*0900*/  LDG.E R28, desc[UR12][R14.64+0x1c] ;  /* 0x00001c0c0e1c7981 */ /* 0x000ee2000c1e1900 */
[----:B--2---:R-:W-:-:S03]  /*0910*/  FFMA R23, R23, R24, R22 ;  /* 0x0000001817177223 */ /* 0x004fc60000000016 */
[----:B------:R-:W2:Y:S04]  /*0920*/  LDG.E R22, desc[UR12][R16.64+0x4] ;  /* 0x0000040c10167981 */ /* 0x000ea8000c1e1900 */
[----:B------:R-:W2:Y:S02]  /*0930*/  LDG.E R24, desc[UR12][R14.64+0x4] ;  /* 0x0000040c0e187981 */ /* 0x000ea4000c1e1900 */
[----:B--2---:R-:W-:Y:S02]  /*0940*/  FFMA R22, R22, R24, R23 ;  /* 0x0000001816167223 */ /* 0x004fe40000000017 */
[----:B------:R-:W2:Y:S04]  /*0950*/  LDG.E R23, desc[UR12][R16.64+0xc] ;  /* 0x00000c0c10177981 */ /* 0x000ea8000c1e1900 */
[----:B------:R-:W2:Y:S01]  /*0960*/  LDG.E R24, desc[UR12][R14.64+0xc] ;  /* 0x00000c0c0e187981 */ /* 0x000ea2000c1e1900 */
[----:B----4-:R-:W-:-:S03]  /*0970*/  FFMA R22, R25, R26, R22 ;  /* 0x0000001a19167223 */ /* 0x010fc60000000016 */
[----:B------:R-:W4:Y:S04]  /*0980*/  LDG.E R25, desc[UR12][R16.64+0x10] ;  /* 0x0000100c10197981 */ /* 0x000f28000c1e1900 */
[----:B------:R-:W4:Y:S01]  /*0990*/  LDG.E R26, desc[UR12][R14.64+0x10] ;  /* 0x0000100c0e1a7981 */ /* 0x000f22000c1e1900 */
[----:B--2---:R-:W-:-:S03]  /*09a0*/  FFMA R22, R23, R24, R22 ;  /* 0x0000001817167223 */ /* 0x004fc60000000016 */
[----:B------:R-:W2:Y:S04]  /*09b0*/  LDG.E R23, desc[UR12][R16.64+0x14] ;  /* 0x0000140c10177981 */ /* 0x000ea8000c1e1900 */
[----:B------:R-:W2:Y:S01]  /*09c0*/  LDG.E R24, desc[UR12][R14.64+0x14] ;  /* 0x0000140c0e187981 */ /* 0x000ea2000c1e1900 */
[----:B----4-:R-:W-:-:S03]  /*09d0*/  FFMA R22, R25, R26, R22 ;  /* 0x0000001a19167223 */ /* 0x010fc60000000016 */
[----:B------:R-:W4:Y:S04]  /*09e0*/  LDG.E R25, desc[UR12][R16.64+0x18] ;  /* 0x0000180c10197981 */ /* 0x000f28000c1e1900 */
[----:B------:R-:W4:Y:S01]  /*09f0*/  LDG.E R26, desc[UR12][R14.64+0x18] ;  /* 0x0000180c0e1a7981 */ /* 0x000f22000c1e1900 */
[----:B------:R-:W-:Y:S01]  /*0a00*/  IADD3 R21, PT, PT, R21, 0x8, RZ ;  /* 0x0000000815157810 */ /* 0x000fe20007ffe0ff */
[----:B--2---:R-:W-:-:S04]  /*0a10*/  FFMA R22, R23, R24, R22 ;  /* 0x0000001817167223 */ /* 0x004fc80000000016 */
[----:B----4-:R-:W-:-:S04]  /*0a20*/  FFMA R22, R25, R26, R22 ;  /* 0x0000001a19167223 */ /* 0x010fc80000000016 */
[----:B---3--:R-:W-:-:S07]  /*0a30*/  FFMA R22, R27, R28, R22 ;  /* 0x0000001c1b167223 */ /* 0x008fce0000000016 */
.L_x_31:
        /* <DEDUP_REMOVED lines=17> */
[----:B------:R-:W2:Y:S01]  /*0b50*/  LDG.E R24, desc[UR12][R16.64+0x4] ;  /* 0x0000040c10187981 */ /* 0x000ea2000c1e1900 */
[----:B------:R-:W-:Y:S01]  /*0b60*/  IADD3 R21, PT, PT, R21, 0x4, RZ ;  /* 0x0000000415157810 */ /* 0x000fe20007ffe0ff */
[----:B--2---:R-:W-:-:S04]  /*0b70*/  FFMA R22, R22, R24, R23 ;  /* 0x0000001816167223 */ /* 0x004fc80000000017 */
[----:B----4-:R-:W-:-:S04]  /*0b80*/  FFMA R22, R25, R26, R22 ;  /* 0x0000001a19167223 */ /* 0x010fc80000000016 */
[----:B---3--:R-:W-:-:S07]  /*0b90*/  FFMA R22, R27, R28, R22 ;  /* 0x0000001c1b167223 */ /* 0x008fce0000000016 */
.L_x_32:
[----:B------:R-:W-:Y:S05]  /*0ba0*/  @!P4 BRA `(.L_x_30) ;  /* 0x000000000048c947 */ /* 0x000fea0003800000 */
[----:B------:R-:W0:Y:S01]  /*0bb0*/  LDC.64 R14, c[0x0][0x3b0] ;  /* 0x0000ec00ff0e7b82 */ /* 0x000e220000000a00 */
[----:B------:R-:W-:Y:S01]  /*0bc0*/  IADD3 R23, PT, PT, R20, R21, RZ ;  /* 0x0000001514177210 */ /* 0x000fe20007ffe0ff */
[----:B------:R-:W-:-:S06]  /*0bd0*/  IMAD.IADD R21, R10, 0x1, R21 ;  /* 0x000000010a157824 */ /* 0x000fcc00078e0215 */
[----:B------:R-:W1:Y:S01]  /*0be0*/  LDC.64 R16, c[0x0][0x3b8] ;  /* 0x0000ee00ff107b82 */ /* 0x000e620000000a00 */
[----:B0-----:R-:W-:-:S04]  /*0bf0*/  IMAD.WIDE R14, R23, 0x4, R14 ;  /* 0x00000004170e7825 */ /* 0x001fc800078e020e */
[----:B-1----:R-:W-:Y:S02]  /*0c00*/  IMAD.WIDE R16, R21, 0x4, R16 ;  /* 0x0000000415107825 */ /* 0x002fe400078e0210 */
[----:B------:R-:W2:Y:S04]  /*0c10*/  LDG.E R21, desc[UR12][R14.64] ;  /* 0x0000000c0e157981 */ /* 0x000ea8000c1e1900 */
[----:B------:R-:W2:Y:S01]  /*0c20*/  LDG.E R10, desc[UR12][R16.64] ;  /* 0x0000000c100a7981 */ /* 0x000ea2000c1e1900 */
[----:B------:R-:W-:Y:S01]  /*0c30*/  ISETP.NE.AND P4, PT, R6, 0x1, PT ;  /* 0x000000010600780c */ /* 0x000fe20003f85270 */
[----:B--2---:R-:W-:-:S12]  /*0c40*/  FFMA R22, R21, R10, R22 ;  /* 0x0000000a15167223 */ /* 0x004fd80000000016 */
[----:B------:R-:W-:Y:S05]  /*0c50*/  @!P4 BRA `(.L_x_30) ;  /* 0x00000000001cc947 */ /* 0x000fea0003800000 */
[----:B------:R-:W-:Y:S01]  /*0c60*/  ISETP.NE.AND P4, PT, R6, 0x2, PT ;  /* 0x000000020600780c */ /* 0x000fe20003f85270 */
[----:B------:R-:W2:Y:S04]  /*0c70*/  LDG.E R21, desc[UR12][R14.64+0x4] ;  /* 0x0000040c0e157981 */ /* 0x000ea8000c1e1900 */
[----:B------:R-:W2:Y:S08]  /*0c80*/  LDG.E R10, desc[UR12][R16.64+0x4] ;  /* 0x0000040c100a7981 */ /* 0x000eb0000c1e1900 */
[----:B------:R-:W3:Y:S04]  /*0c90*/  @P4 LDG.E R23, desc[UR12][R14.64+0x8] ;  /* 0x0000080c0e174981 */ /* 0x000ee8000c1e1900 */
[----:B------:R-:W3:Y:S01]  /*0ca0*/  @P4 LDG.E R20, desc[UR12][R16.64+0x8] ;  /* 0x0000080c10144981 */ /* 0x000ee2000c1e1900 */
[----:B--2---:R-:W-:-:S04]  /*0cb0*/  FFMA R22, R21, R10, R22 ;  /* 0x0000000a15167223 */ /* 0x004fc80000000016 */
[----:B---3--:R-:W-:-:S07]  /*0cc0*/  @P4 FFMA R22, R23, R20, R22 ;  /* 0x0000001417164223 */ /* 0x008fce0000000016 */
.L_x_30:
[----:B------:R-:W-:Y:S05]  /*0cd0*/  @P3 BRA `(.L_x_33) ;  /* 0xfffffff400a43947 */ /* 0x000fea000383ffff */
[----:B------:R-:W-:Y:S05]  /*0ce0*/  @!P2 BRA `(.L_x_34) ;  /* 0xfffffff40080a947 */ /* 0x000fea000383ffff */
.L_x_27:
[----:B------:R-:W-:Y:S05]  /*0cf0*/  BSYNC.RECONVERGENT B1 ;  /* 0x0000000000017941 */ /* 0x000fea0003800200 */
.L_x_26:
[----:B------:R-:W0:Y:S01]  /*0d00*/  LDC R13, c[0x0][0x3a4] ;  /* 0x0000e900ff0d7b82 */ /* 0x000e220000000800 */
[----:B------:R-:W1:Y:S07]  /*0d10*/  LDCU UR9, c[0x0][0x3a8] ;  /* 0x00007500ff0977ac */ /* 0x000e6e0008000800 */
[----:B------:R-:W2:Y:S01]  /*0d20*/  LDC.64 R10, c[0x0][0x3c0] ;  /* 0x0000f000ff0a7b82 */ /* 0x000ea20000000a00 */
[----:B0-----:R-:W-:-:S04]  /*0d30*/  IMAD R13, R13, UR4, R2 ;  /* 0x000000040d0d7c24 */ /* 0x001fc8000f8e0202 */
[----:B-1----:R-:W-:Y:S01]  /*0d40*/  IMAD R13, R13, UR9, R8 ;  /* 0x000000090d0d7c24 */ /* 0x002fe2000f8e0208 */
[----:B------:R-:W-:-:S03]  /*0d50*/  IADD3 R8, PT, PT, R8, 0x8, RZ ;  /* 0x0000000808087810 */ /* 0x000fc60007ffe0ff */
[----:B--2---:R-:W-:Y:S01]  /*0d60*/  IMAD.WIDE R10, R13, 0x4, R10 ;  /* 0x000000040d0a7825 */ /* 0x004fe200078e020a */
[----:B------:R-:W-:-:S04]  /*0d70*/  ISETP.GE.AND P2, PT, R8, UR9, PT ;  /* 0x0000000908007c0c */ /* 0x000fc8000bf46270 */
[----:B------:R0:W-:Y:S09]  /*0d80*/  REDG.E.ADD.F32.FTZ.RN.STRONG.GPU desc[UR12][R10.64], R22 ;  /* 0x000000160a0079a6 */ /* 0x0001f2000c12f30c */
[----:B------:R-:W-:Y:S05]  /*0d90*/  @!P2 BRA `(.L_x_35) ;  /* 0xfffffff40030a947 */ /* 0x000fea000383ffff */
.L_x_25:
[----:B------:R-:W-:Y:S05]  /*0da0*/  BSYNC.RECONVERGENT B0 ;  /* 0x0000000000007941 */ /* 0x000fea0003800200 */
.L_x_24:
[----:B------:R-:W1:Y:S01]  /*0db0*/  LDCU UR9, c[0x0][0x3a4] ;  /* 0x00007480ff0977ac */ /* 0x000e620008000800 */
[----:B------:R-:W-:-:S04]  /*0dc0*/  IADD3 R2, PT, PT, R2, 0x8, RZ ;  /* 0x0000000802027810 */ /* 0x000fc80007ffe0ff */
[----:B-1----:R-:W-:-:S13]  /*0dd0*/  ISETP.GE.AND P2, PT, R2, UR9, PT ;  /* 0x0000000902007c0c */ /* 0x002fda000bf46270 */
[----:B------:R-:W-:Y:S05]  /*0de0*/  @!P2 BRA `(.L_x_36) ;  /* 0xfffffff40000a947 */ /* 0x000fea000383ffff */
[----:B------:R-:W-:Y:S05]  /*0df0*/  EXIT ;  /* 0x000000000000794d */ /* 0x000fea0003800000 */
.L_x_23:
[----:B------:R-:W0:Y:S01]  /*0e00*/  LDCU UR5, c[0x0][0x3a8] ;  /* 0x00007500ff0577ac */ /* 0x000e220008000800 */
[----:B------:R-:W-:Y:S02]  /*0e10*/  LOP3.LUT R3, RZ, R0, RZ, 0x33, !PT ;  /* 0x00000000ff037212 */ /* 0x000fe400078e33ff */
[C---:B------:R-:W-:Y:S02]  /*0e20*/  IADD3 R8, PT, PT, R0.reuse, 0x8, RZ ;  /* 0x0000000800087810 */ /* 0x040fe40007ffe0ff */
[C---:B------:R-:W-:Y:S02]  /*0e30*/  IADD3 R9, PT, PT, R0.reuse, 0x10, RZ ;  /* 0x0000001000097810 */ /* 0x040fe40007ffe0ff */
[----:B------:R-:W-:Y:S01]  /*0e40*/  IADD3 R10, PT, PT, R0, 0x18, RZ ;  /* 0x00000018000a7810 */ /* 0x000fe20007ffe0ff */
[----:B0-----:R-:W-:-:S05]  /*0e50*/  VIADD R3, R3, UR5 ;  /* 0x0000000503037c36 */ /* 0x001fca0008000000 */
[----:B------:R-:W-:-:S07]  /*0e60*/  LOP3.LUT R14, R3, 0x18, RZ, 0xc0, !PT ;  /* 0x00000018030e7812 */ /* 0x000fce00078ec0ff */
.L_x_42:
[----:B0-----:R-:W0:Y:S01]  /*0e70*/  LDC R13, c[0x0][0x3a8] ;  /* 0x0000ea00ff0d7b82 */ /* 0x001e220000000800 */
[----:B------:R-:W-:Y:S01]  /*0e80*/  BSSY.RECONVERGENT B0, `(.L_x_37) ;  /* 0x0000023000007945 */ /* 0x000fe20003800200 */
[----:B0-----:R-:W-:-:S13]  /*0e90*/  ISETP.GE.AND P0, PT, R0, R13, PT ;  /* 0x0000000d0000720c */ /* 0x001fda0003f06270 */
[----:B-1-3--:R-:W-:Y:S05]  /*0ea0*/  @P0 BRA `(.L_x_38) ;  /* 0x0000000000800947 */ /* 0x00afea0003800000 */
[----:B------:R-:W0:Y:S01]  /*0eb0*/  LDC R5, c[0x0][0x3a4] ;  /* 0x0000e900ff057b82 */ /* 0x000e220000000800 */
[----:B------:R-:W-:Y:S01]  /*0ec0*/  ISETP.NE.AND P0, PT, R14, 0x18, PT ;  /* 0x000000180e00780c */ /* 0x000fe20003f05270 */
[----:B------:R-:W-:Y:S01]  /*0ed0*/  BSSY.RECONVERGENT B1, `(.L_x_39) ;  /* 0x0000011000017945 */ /* 0x000fe20003800200 */
[----:B------:R-:W-:Y:S02]  /*0ee0*/  IMAD.MOV.U32 R11, RZ, RZ, R0 ;  /* 0x000000ffff0b7224 */ /* 0x000fe400078e0000 */
[----:B0-----:R-:W-:-:S09]  /*0ef0*/  IMAD R12, R5, UR4, R2 ;  /* 0x00000004050c7c24 */ /* 0x001fd2000f8e0202 */
[----:B------:R-:W-:Y:S05]  /*0f00*/  @!P0 BRA `(.L_x_40) ;  /* 0x0000000000348947 */ /* 0x000fea0003800000 */
[----:B------:R-:W0:Y:S01]  /*0f10*/  LDC.64 R4, c[0x0][0x3c0] ;  /* 0x0000f000ff047b82 */ /* 0x000e220000000a00 */
[----:B------:R-:W-:Y:S01]  /*0f20*/  ISETP.NE.AND P0, PT, R14, RZ, PT ;  /* 0x000000ff0e00720c */ /* 0x000fe20003f05270 */
[----:B------:R-:W-:Y:S01]  /*0f30*/  IMAD R7, R12, R13, R0 ;  /* 0x0000000d0c077224 */ /* 0x000fe200078e0200 */
[----:B------:R-:W-:-:S03]  /*0f40*/  MOV R11, R8 ;  /* 0x00000008000b7202 */ /* 0x000fc60000000f00 */
[----:B0-----:R-:W-:-:S05]  /*0f50*/  IMAD.WIDE R4, R7, 0x4, R4 ;  /* 0x0000000407047825 */ /* 0x001fca00078e0204 */
[----:B------:R0:W-:Y:S03]  /*0f60*/  REDG.E.ADD.F32.FTZ.RN.STRONG.GPU desc[UR12][R4.64], RZ ;  /* 0x000000ff040079a6 */ /* 0x0001e6000c12f30c */
[----:B------:R-:W-:Y:S05]  /*0f70*/  @!P0 BRA `(.L_x_40) ;  /* 0x0000000000188947 */ /* 0x000fea0003800000 */
[----:B------:R-:W-:Y:S01]  /*0f80*/  ISETP.NE.AND P0, PT, R14, 0x8, PT ;  /* 0x000000080e00780c */ /* 0x000fe20003f05270 */
[----:B------:R1:W-:Y:S01]  /*0f90*/  REDG.E.ADD.F32.FTZ.RN.STRONG.GPU desc[UR12][R4.64+0x20], RZ ;  /* 0x000020ff040079a6 */ /* 0x0003e2000c12f30c */
[----:B------:R-:W-:-:S11]  /*0fa0*/  MOV R11, R9 ;  /* 0x00000009000b7202 */ /* 0x000fd60000000f00 */
[----:B-1----:R-:W-:Y:S05]  /*0fb0*/  @!P0 BRA `(.L_x_40) ;  /* 0x0000000000088947 */ /* 0x002fea0003800000 */
[----:B------:R1:W-:Y:S01]  /*0fc0*/  REDG.E.ADD.F32.FTZ.RN.STRONG.GPU desc[UR12][R4.64+0x40], RZ ;  /* 0x000040ff040079a6 */ /* 0x0003e2000c12f30c */
[----:B------:R-:W-:-:S07]  /*0fd0*/  MOV R11, R10 ;  /* 0x0000000a000b7202 */ /* 0x000fce0000000f00 */
.L_x_40:
[----:B------:R-:W-:Y:S05]  /*0fe0*/  BSYNC.RECONVERGENT B1 ;  /* 0x0000000000017941 */ /* 0x000fea0003800200 */
.L_x_39:
[----:B------:R-:W-:-:S13]  /*0ff0*/  ISETP.GE.U32.AND P0, PT, R3, 0x18, PT ;  /* 0x000000180300780c */ /* 0x000fda0003f06070 */
[----:B------:R-:W-:Y:S05]  /*1000*/  @!P0 BRA `(.L_x_38) ;  /* 0x0000000000288947 */ /* 0x000fea0003800000 */
[----:B------:R-:W2:Y:S02]  /*1010*/  LDC.64 R6, c[0x0][0x3c0] ;  /* 0x0000f000ff067b82 */ /* 0x000ea40000000a00 */
.L_x_41:
[----:B01-3--:R-:W-:Y:S02]  /*1020*/  IMAD R5, R12, R13, R11 ;  /* 0x0000000d0c057224 */ /* 0x00bfe400078e020b */
[----:B------:R-:W-:Y:S02]  /*1030*/  VIADD R11, R11, 0x20 ;  /* 0x000000200b0b7836 */ /* 0x000fe40000000000 */
[----:B--2---:R-:W-:-:S03]  /*1040*/  IMAD.WIDE R4, R5, 0x4, R6 ;  /* 0x0000000405047825 */ /* 0x004fc600078e0206 */
[----:B------:R-:W-:Y:S02]  /*1050*/  ISETP.GE.AND P0, PT, R11, R13, PT ;  /* 0x0000000d0b00720c */ /* 0x000fe40003f06270 */
[----:B------:R3:W-:Y:S04]  /*1060*/  REDG.E.ADD.F32.FTZ.RN.STRONG.GPU desc[UR12][R4.64], RZ ;  /* 0x000000ff040079a6 */ /* 0x0007e8000c12f30c */
[----:B------:R3:W-:Y:S04]  /*1070*/  REDG.E.ADD.F32.FTZ.RN.STRONG.GPU desc[UR12][R4.64+0x20], RZ ;  /* 0x000020ff040079a6 */ /* 0x0007e8000c12f30c */
[----:B------:R3:W-:Y:S04]  /*1080*/  REDG.E.ADD.F32.FTZ.RN.STRONG.GPU desc[UR12][R4.64+0x40], RZ ;  /* 0x000040ff040079a6 */ /* 0x0007e8000c12f30c */
[----:B------:R3:W-:Y:S01]  /*1090*/  REDG.E.ADD.F32.FTZ.RN.STRONG.GPU desc[UR12][R4.64+0x60], RZ ;  /* 0x000060ff040079a6 */ /* 0x0007e2000c12f30c */
[----:B------:R-:W-:Y:S05]  /*10a0*/  @!P0 BRA `(.L_x_41) ;  /* 0xfffffffc00dc8947 */ /* 0x000fea000383ffff */
.L_x_38:
[----:B------:R-:W-:Y:S05]  /*10b0*/  BSYNC.RECONVERGENT B0 ;  /* 0x0000000000007941 */ /* 0x000fea0003800200 */
.L_x_37:
[----:B------:R-:W2:Y:S01]  /*10c0*/  LDCU UR5, c[0x0][0x3a4] ;  /* 0x00007480ff0577ac */ /* 0x000ea20008000800 */
[----:B------:R-:W-:-:S04]  /*10d0*/  IADD3 R2, PT, PT, R2, 0x8, RZ ;  /* 0x0000000802027810 */ /* 0x000fc80007ffe0ff */
[----:B--2---:R-:W-:-:S13]  /*10e0*/  ISETP.GE.AND P0, PT, R2, UR5, PT ;  /* 0x0000000502007c0c */ /* 0x004fda000bf06270 */
[----:B------:R-:W-:Y:S05]  /*10f0*/  @!P0 BRA `(.L_x_42) ;  /* 0xfffffffc005c8947 */ /* 0x000fea000383ffff */
[----:B------:R-:W-:Y:S05]  /*1100*/  EXIT ;  /* 0x000000000000794d */ /* 0x000fea0003800000 */
.L_x_22:
[----:B------:R-:W0:Y:S01]  /*1110*/  LDCU UR5, c[0x0][0x3a8] ;  /* 0x00007500ff0577ac */ /* 0x000e220008000800 */
[----:B------:R-:W-:Y:S01]  /*1120*/  LOP3.LUT R3, RZ, R0, RZ, 0x33, !PT ;  /* 0x00000000ff037212 */ /* 0x000fe200078e33ff */
[C---:B------:R-:W-:Y:S01]  /*1130*/  VIADD R11, R0.reuse, 0x10 ;  /* 0x00000010000b7836 */ /* 0x040fe20000000000 */
[C---:B------:R-:W-:Y:S02]  /*1140*/  IADD3 R10, PT, PT, R0.reuse, 0x8, RZ ;  /* 0x00000008000a7810 */ /* 0x040fe40007ffe0ff */
[----:B------:R-:W-:Y:S02]  /*1150*/  IADD3 R12, PT, PT, R0, 0x18, RZ ;  /* 0x00000018000c7810 */ /* 0x000fe40007ffe0ff */
[----:B0-----:R-:W-:-:S04]  /*1160*/  IADD3 R9, PT, PT, R3, UR5, RZ ;  /* 0x0000000503097c10 */ /* 0x001fc8000fffe0ff */
[----:B------:R-:W-:-:S07]  /*1170*/  LOP3.LUT R14, R9, 0x18, RZ, 0xc0, !PT ;  /* 0x00000018090e7812 */ /* 0x000fce00078ec0ff */
.L_x_48:
[----:B0-----:R-:W0:Y:S01]  /*1180*/  LDC R13, c[0x0][0x3a8] ;  /* 0x0000ea00ff0d7b82 */ /* 0x001e220000000800 */
[----:B------:R-:W-:Y:S01]  /*1190*/  BSSY.RECONVERGENT B0, `(.L_x_43) ;  /* 0x0000023000007945 */ /* 0x000fe20003800200 */
[----:B0-----:R-:W-:-:S13]  /*11a0*/  ISETP.GE.AND P0, PT, R0, R13, PT ;  /* 0x0000000d0000720c */ /* 0x001fda0003f06270 */
[----:B-1-3--:R-:W-:Y:S05]  /*11b0*/  @P0 BRA `(.L_x_44) ;  /* 0x0000000000800947 */ /* 0x00afea0003800000 */
[----:B------:R-:W0:Y:S01]  /*11c0*/  LDC R5, c[0x0][0x3a4] ;  /* 0x0000e900ff057b82 */ /* 0x000e220000000800 */
[----:B------:R-:W-:Y:S01]  /*11d0*/  ISETP.NE.AND P0, PT, R14, 0x18, PT ;  /* 0x000000180e00780c */ /* 0x000fe20003f05270 */
[----:B------:R-:W-:Y:S01]  /*11e0*/  BSSY.RECONVERGENT B1, `(.L_x_45) ;  /* 0x0000011000017945 */ /* 0x000fe20003800200 */
[----:B------:R-:W-:Y:S01]  /*11f0*/  MOV R3, R0 ;  /* 0x0000000000037202 */ /* 0x000fe20000000f00 */
[----:B0-----:R-:W-:-:S10]  /*1200*/  IMAD R8, R5, UR4, R2 ;  /* 0x0000000405087c24 */ /* 0x001fd4000f8e0202 */
[----:B------:R-:W-:Y:S05]  /*1210*/  @!P0 BRA `(.L_x_46) ;  /* 0x0000000000348947 */ /* 0x000fea0003800000 */
[----:B------:R-:W0:Y:S01]  /*1220*/  LDC.64 R4, c[0x0][0x3c0] ;  /* 0x0000f000ff047b82 */ /* 0x000e220000000a00 */
[----:B------:R-:W-:Y:S01]  /*1230*/  ISETP.NE.AND P0, PT, R14, RZ, PT ;  /* 0x000000ff0e00720c */ /* 0x000fe20003f05270 */
[----:B------:R-:W-:-:S04]  /*1240*/  IMAD R3, R8, R13, R0 ;  /* 0x0000000d08037224 */ /* 0x000fc800078e0200 */
[----:B0-----:R-:W-:Y:S01]  /*1250*/  IMAD.WIDE R4, R3, 0x4, R4 ;  /* 0x0000000403047825 */ /* 0x001fe200078e0204 */
[----:B------:R-:W-:-:S04]  /*1260*/  MOV R3, R10 ;  /* 0x0000000a00037202 */ /* 0x000fc80000000f00 */
[----:B------:R0:W-:Y:S03]  /*1270*/  REDG.E.ADD.F32.FTZ.RN.STRONG.GPU desc[UR12][R4.64], RZ ;  /* 0x000000ff040079a6 */ /* 0x0001e6000c12f30c */
[----:B------:R-:W-:Y:S05]  /*1280*/  @!P0 BRA `(.L_x_46) ;  /* 0x0000000000188947 */ /* 0x000fea0003800000 */
[----:B------:R-:W-:Y:S01]  /*1290*/  ISETP.NE.AND P0, PT, R14, 0x8, PT ;  /* 0x000000080e00780c */ /* 0x000fe20003f05270 */
[----:B------:R1:W-:Y:S01]  /*12a0*/  REDG.E.ADD.F32.FTZ.RN.STRONG.GPU desc[UR12][R4.64+0x20], RZ ;  /* 0x000020ff040079a6 */ /* 0x0003e2000c12f30c */
[----:B------:R-:W-:-:S11]  /*12b0*/  IMAD.MOV.U32 R3, RZ, RZ, R11 ;  /* 0x000000ffff037224 */ /* 0x000fd600078e000b */
[----:B-1----:R-:W-:Y:S05]  /*12c0*/  @!P0 BRA `(.L_x_46) ;  /* 0x0000000000088947 */ /* 0x002fea0003800000 */
[----:B------:R1:W-:Y:S01]  /*12d0*/  REDG.E.ADD.F32.FTZ.RN.STRONG.GPU desc[UR12][R4.64+0x40], RZ ;  /* 0x000040ff040079a6 */ /* 0x0003e2000c12f30c */
[----:B------:R-:W-:-:S07]  /*12e0*/  MOV R3, R12 ;  /* 0x0000000c00037202 */ /* 0x000fce0000000f00 */
.L_x_46:
[----:B------:R-:W-:Y:S05]  /*12f0*/  BSYNC.RECONVERGENT B1 ;  /* 0x0000000000017941 */ /* 0x000fea0003800200 */
.L_x_45:
[----:B------:R-:W-:-:S13]  /*1300*/  ISETP.GE.U32.AND P0, PT, R9, 0x18, PT ;  /* 0x000000180900780c */ /* 0x000fda0003f06070 */
[----:B------:R-:W-:Y:S05]  /*1310*/  @!P0 BRA `(.L_x_44) ;  /* 0x0000000000288947 */ /* 0x000fea0003800000 */
[----:B------:R-:W2:Y:S02]  /*1320*/  LDC.64 R6, c[0x0][0x3c0] ;  /* 0x0000f000ff067b82 */ /* 0x000ea40000000a00 */
.L_x_47:
[----:B01-3--:R-:W-:Y:S01]  /*1330*/  IMAD R5, R8, R13, R3 ;  /* 0x0000000d08057224 */ /* 0x00bfe200078e0203 */
[----:B------:R-:W-:-:S03]  /*1340*/  IADD3 R3, PT, PT, R3, 0x20, RZ ;  /* 0x0000002003037810 */ /* 0x000fc60007ffe0ff */
[----:B--2---:R-:W-:Y:S01]  /*1350*/  IMAD.WIDE R4, R5, 0x4, R6 ;  /* 0x0000000405047825 */ /* 0x004fe200078e0206 */
[----:B------:R-:W-:-:S04]  /*1360*/  ISETP.GE.AND P0, PT, R3, R13, PT ;  /* 0x0000000d0300720c */ /* 0x000fc80003f06270 */
[----:B------:R3:W-:Y:S04]  /*1370*/  REDG.E.ADD.F32.FTZ.RN.STRONG.GPU desc[UR12][R4.64], RZ ;  /* 0x000000ff040079a6 */ /* 0x0007e8000c12f30c */
[----:B------:R3:W-:Y:S04]  /*1380*/  REDG.E.ADD.F32.FTZ.RN.STRONG.GPU desc[UR12][R4.64+0x20], RZ ;  /* 0x000020ff040079a6 */ /* 0x0007e8000c12f30c */
[----:B------:R3:W-:Y:S04]  /*1390*/  REDG.E.ADD.F32.FTZ.RN.STRONG.GPU desc[UR12][R4.64+0x40], RZ ;  /* 0x000040ff040079a6 */ /* 0x0007e8000c12f30c */
[----:B------:R3:W-:Y:S01]  /*13a0*/  REDG.E.ADD.F32.FTZ.RN.STRONG.GPU desc[UR12][R4.64+0x60], RZ ;  /* 0x000060ff040079a6 */ /* 0x0007e2000c12f30c */
[----:B------:R-:W-:Y:S05]  /*13b0*/  @!P0 BRA `(.L_x_47) ;  /* 0xfffffffc00dc8947 */ /* 0x000fea000383ffff */
.L_x_44:
[----:B------:R-:W-:Y:S05]  /*13c0*/  BSYNC.RECONVERGENT B0 ;  /* 0x0000000000007941 */ /* 0x000fea0003800200 */
.L_x_43:
[----:B------:R-:W2:Y:S01]  /*13d0*/  LDCU UR5, c[0x0][0x3a4] ;  /* 0x00007480ff0577ac */ /* 0x000ea20008000800 */
[----:B------:R-:W-:-:S04]  /*13e0*/  IADD3 R2, PT, PT, R2, 0x8, RZ ;  /* 0x0000000802027810 */ /* 0x000fc80007ffe0ff */
[----:B--2---:R-:W-:-:S13]  /*13f0*/  ISETP.GE.AND P0, PT, R2, UR5, PT ;  /* 0x0000000502007c0c */ /* 0x004fda000bf06270 */
[----:B------:R-:W-:Y:S05]  /*1400*/  @!P0 BRA `(.L_x_48) ;  /* 0xfffffffc005c8947 */ /* 0x000fea000383ffff */
[----:B------:R-:W-:Y:S05]  /*1410*/  EXIT ;  /* 0x000000000000794d */ /* 0x000fea0003800000 */
.L_x_49:
        /* <DEDUP_REMOVED lines=14> */
.L_x_84:


//--------------------- .text._Z4cnn0iiiiiiiiiiiPfS_S_ --------------------------
	.section	.text._Z4cnn0iiiiiiiiiiiPfS_S_,"ax",@progbits
	.align	128
        .global         _Z4cnn0iiiiiiiiiiiPfS_S_
        .type           _Z4cnn0iiiiiiiiiiiPfS_S_,@function
        .size           _Z4cnn0iiiiiiiiiiiPfS_S_,(.L_x_85 - _Z4cnn0iiiiiiiiiiiPfS_S_)
        .other          _Z4cnn0iiiiiiiiiiiPfS_S_,@"STO_CUDA_ENTRY STV_DEFAULT"
_Z4cnn0iiiiiiiiiiiPfS_S_:
.text._Z4cnn0iiiiiiiiiiiPfS_S_:
        /* <DEDUP_REMOVED lines=14> */
[----:B------:R-:W0:Y:S02]  /*00e0*/  LDCU UR5, c[0x0][0x394] ;  /* 0x00007280ff0577ac */ /* 0x000e240008000800 */
[----:B0-----:R-:W-:-:S09]  /*00f0*/  UISETP.GE.AND UP0, UPT, UR5, 0x1, UPT ;  /* 0x000000010500788c */ /* 0x001fd2000bf06270 */
[----:B------:R-:W-:Y:S05]  /*0100*/  BRA.U !UP0, `(.L_x_51) ;  /* 0x0000000d08e87547 */ /* 0x000fea000b800000 */
[----:B------:R-:W0:Y:S02]  /*0110*/  LDC R6, c[0x0][0x398] ;  /* 0x0000e600ff067b82 */ /* 0x000e240000000800 */
[----:B0-----:R-:W-:-:S13]  /*0120*/  ISETP.GE.AND P0, PT, R6, 0x1, PT ;  /* 0x000000010600780c */ /* 0x001fda0003f06270 */
[----:B------:R-:W-:Y:S05]  /*0130*/  @!P0 BRA `(.L_x_52) ;  /* 0x0000000c00188947 */ /* 0x000fea0003800000 */
[----:B------:R-:W0:Y:S01]  /*0140*/  LDCU.64 UR6, c[0x0][0x3b0] ;  /* 0x00007600ff0677ac */ /* 0x000e220008000a00 */
        /* <DEDUP_REMOVED lines=9> */
[----:B0-----:R-:W-:-:S04]  /*01e0*/  UIADD3 UR5, UP0, UPT, UR6, 0x20, URZ ;  /* 0x0000002006057890 */ /* 0x001fc8000ff1e0ff */
[----:B------:R-:W-:-:S12]  /*01f0*/  UIADD3.X UR6, UPT, UPT, URZ, UR7, URZ, UP0, !UPT ;  /* 0x00000007ff067290 */ /* 0x000fd800087fe4ff */
.L_x_63:
[----:B0-----:R-:W0:Y:S01]  /*0200*/  LDCU UR7, c[0x0][0x3a8] ;  /* 0x00007500ff0777ac */ /* 0x001e220008000800 */
[----:B------:R-:W-:Y:S01]  /*0210*/  BSSY.RECONVERGENT B0, `(.L_x_53) ;  /* 0x00000b3000007945 */ /* 0x000fe20003800200 */
[----:B0-----:R-:W-:-:S13]  /*0220*/  ISETP.GE.AND P2, PT, R0, UR7, PT ;  /* 0x0000000700007c0c */ /* 0x001fda000bf46270 */
[----:B------:R-:W-:Y:S05]  /*0230*/  @P2 BRA `(.L_x_54) ;  /* 0x0000000800c02947 */ /* 0x000fea0003800000 */
[----:B------:R-:W0:Y:S01]  /*0240*/  LDCU UR7, c[0x0][0x39c] ;  /* 0x00007380ff0777ac */ /* 0x000e220008000800 */
[----:B------:R-:W-:Y:S01]  /*0250*/  MOV R8, R0 ;  /* 0x0000000000087202 */ /* 0x000fe20000000f00 */
[----:B0-----:R-:W-:-:S07]  /*0260*/  IMAD R9, R2, UR7, RZ ;  /* 0x0000000702097c24 */ /* 0x001fce000f8e02ff */
.L_x_62:
[----:B0-----:R-:W0:Y:S01]  /*0270*/  LDCU UR7, c[0x0][0x3a0] ;  /* 0x00007400ff0777ac */ /* 0x001e220008000800 */
[----:B------:R-:W-:Y:S02]  /*0280*/  HFMA2 R11, -RZ, RZ, 0, 0 ;  /* 0x00000000ff0b7431 */ /* 0x000fe400000001ff */
[----:B------:R-:W-:Y:S02]  /*0290*/  IMAD.MOV.U32 R22, RZ, RZ, RZ ;  /* 0x000000ffff167224 */ /* 0x000fe400078e00ff */
[----:B0-----:R-:W-:-:S07]  /*02a0*/  IMAD R12, R8, UR7, RZ ;  /* 0x00000007080c7c24 */ /* 0x001fce000f8e02ff */
.L_x_61:
[----:B------:R-:W0:Y:S01]  /*02b0*/  LDC R14, c[0x0][0x384] ;  /* 0x0000e100ff0e7b82 */ /* 0x000e220000000800 */
[----:B------:R-:W1:Y:S01]  /*02c0*/  LDCU UR7, c[0x0][0x38c] ;  /* 0x00007180ff0777ac */ /* 0x000e620008000800 */
[----:B------:R-:W-:Y:S02]  /*02d0*/  IMAD.MOV.U32 R18, RZ, RZ, RZ ;  /* 0x000000ffff127224 */ /* 0x000fe400078e00ff */
[C-C-:B0-----:R-:W-:Y:S02]  /*02e0*/  IMAD R10, R14.reuse, UR9, R11.reuse ;  /* 0x000000090e0a7c24 */ /* 0x141fe4000f8e020b */
[----:B------:R-:W-:Y:S01]  /*02f0*/  IMAD R13, R14, UR8, R11 ;  /* 0x000000080e0d7c24 */ /* 0x000fe2000f8e020b */
[----:B------:R-:W-:Y:S01]  /*0300*/  IADD3 R11, PT, PT, R11, 0x1, RZ ;  /* 0x000000010b0b7810 */ /* 0x000fe20007ffe0ff */
[----:B-1----:R-:W-:-:S03]  /*0310*/  IMAD R19, R10, UR7, R9 ;  /* 0x000000070a137c24 */ /* 0x002fc6000f8e0209 */
[----:B------:R-:W-:-:S13]  /*0320*/  ISETP.NE.AND P2, PT, R11, R14, PT ;  /* 0x0000000e0b00720c */ /* 0x000fda0003f45270 */
.L_x_60:
[----:B------:R-:W0:Y:S01]  /*0330*/  LDCU UR7, c[0x0][0x398] ;  /* 0x00007300ff0777ac */ /* 0x000e220008000800 */
[----:B------:R-:W-:Y:S01]  /*0340*/  IADD3 R15, PT, PT, R19, R18, RZ ;  /* 0x00000012130f7210 */ /* 0x000fe20007ffe0ff */
[----:B------:R-:W-:Y:S01]  /*0350*/  IMAD.MOV.U32 R21, RZ, RZ, RZ ;  /* 0x000000ffff157224 */ /* 0x000fe200078e00ff */
        /* <DEDUP_REMOVED lines=8> */
[----:B------:R-:W-:Y:S01]  /*03e0*/  MOV R23, R10 ;  /* 0x0000000a00177202 */ /* 0x000fe20000000f00 */
[----:B------:R-:W-:Y:S01]  /*03f0*/  IMAD.MOV.U32 R24, RZ, RZ, R7 ;  /* 0x000000ffff187224 */ /* 0x000fe200078e0007 */
[----:B------:R-:W-:-:S07]  /*0400*/  MOV R21, R20 ;  /* 0x0000001400157202 */ /* 0x000fce0000000f00 */
.L_x_56:
[----:B------:R-:W0:Y:S01]  /*0410*/  LDC.64 R14, c[0x0][0x3b8] ;  /* 0x0000ee00ff0e7b82 */ /* 0x000e220000000a00 */
[----:B------:R-:W-:Y:S02]  /*0420*/  MOV R16, UR5 ;  /* 0x0000000500107c02 */ /* 0x000fe40008000f00 */
[----:B------:R-:W-:-:S03]  /*0430*/  MOV R17, UR6 ;  /* 0x0000000600117c02 */ /* 0x000fc60008000f00 */
[----:B------:R-:W-:-:S05]  /*0440*/  IMAD.WIDE R16, R21, 0x4, R16 ;  /* 0x0000000415107825 */ /* 0x000fca00078e0210 */
[----:B------:R-:W2:Y:S04]  /*0450*/  LDG.E R25, desc[UR10][R16.64+-0x20] ;  /* 0xffffe00a10197981 */ /* 0x000ea8000c1e1900 */
[----:B------:R-:W3:Y:S01]  /*0460*/  LDG.E R28, desc[UR10][R16.64+-0x1c] ;  /* 0xffffe40a101c7981 */ /* 0x000ee2000c1e1900 */
[----:B0-----:R-:W-:-:S05]  /*0470*/  IMAD.WIDE R14, R23, 0x4, R14 ;  /* 0x00000004170e7825 */ /* 0x001fca00078e020e */
[----:B------:R-:W2:Y:S04]  /*0480*/  LDG.E R26, desc[UR10][R14.64] ;  /* 0x0000000a0e1a7981 */ /* 0x000ea8000c1e1900 */
        /* <DEDUP_REMOVED lines=37> */
[----:B------:R-:W-:Y:S02]  /*06e0*/  VIADD R24, R24, 0x10 ;  /* 0x0000001018187836 */ /* 0x000fe40000000000 */
[----:B--2---:R-:W-:Y:S02]  /*06f0*/  FFMA R22, R25, R26, R22 ;  /* 0x0000001a19167223 */ /* 0x004fe40000000016 */
[----:B------:R-:W2:Y:S04]  /*0700*/  LDG.E R26, desc[UR10][R14.64+0x38] ;  /* 0x0000380a0e1a7981 */ /* 0x000ea8000c1e1900 */
[----:B------:R-:W2:Y:S01]  /*0710*/  LDG.E R25, desc[UR10][R16.64+0x18] ;  /* 0x0000180a10197981 */ /* 0x000ea2000c1e1900 */
[----:B---3--:R-:W-:-:S03]  /*0720*/  FFMA R22, R27, R28, R22 ;  /* 0x0000001c1b167223 */ /* 0x008fc60000000016 */
[----:B------:R-:W3:Y:S04]  /*0730*/  LDG.E R27, desc[UR10][R16.64+0x1c] ;  /* 0x00001c0a101b7981 */ /* 0x000ee8000c1e1900 */
[----:B------:R-:W3:Y:S01]  /*0740*/  LDG.E R28, desc[UR10][R14.64+0x3c] ;  /* 0x00003c0a0e1c7981 */ /* 0x000ee2000c1e1900 */
[----:B------:R-:W-:Y:S02]  /*0750*/  ISETP.NE.AND P4, PT, R24, RZ, PT ;  /* 0x000000ff1800720c */ /* 0x000fe40003f85270 */
[----:B------:R-:W-:Y:S02]  /*0760*/  IADD3 R23, PT, PT, R23, 0x10, RZ ;  /* 0x0000001017177810 */ /* 0x000fe40007ffe0ff */
[----:B------:R-:W-:Y:S01]  /*0770*/  IADD3 R21, PT, PT, R21, 0x10, RZ ;  /* 0x0000001015157810 */ /* 0x000fe20007ffe0ff */
[----:B--2---:R-:W-:-:S04]  /*0780*/  FFMA R22, R25, R26, R22 ;  /* 0x0000001a19167223 */ /* 0x004fc80000000016 */
[----:B---3--:R-:W-:-:S04]  /*0790*/  FFMA R22, R27, R28, R22 ;  /* 0x0000001c1b167223 */ /* 0x008fc80000000016 */
[----:B------:R-:W-:Y:S05]  /*07a0*/  @P4 BRA `(.L_x_56) ;  /* 0xfffffffc00184947 */ /* 0x000fea000383ffff */
[----:B------:R-:W-:-:S07]  /*07b0*/  IMAD.MOV.U32 R21, RZ, RZ, R5 ;  /* 0x000000ffff157224 */ /* 0x000fce00078e0005 */
.L_x_55:
[----:B------:R-:W-:-:S13]  /*07c0*/  ISETP.NE.AND P4, PT, R3, RZ, PT ;  /* 0x000000ff0300720c */ /* 0x000fda0003f85270 */
[----:B------:R-:W-:Y:S05]  /*07d0*/  @!P4 BRA `(.L_x_57) ;  /* 0x000000040028c947 */ /* 0x000fea0003800000 */
[----:B------:R-:W-:Y:S01]  /*07e0*/  ISETP.NE.AND P4, PT, R4, RZ, PT ;  /* 0x000000ff0400720c */ /* 0x000fe20003f85270 */
[----:B------:R-:W-:-:S12]  /*07f0*/  @!P0 BRA `(.L_x_58) ;  /* 0x00000000007c8947 */ /* 0x000fd80003800000 */
[----:B------:R-:W0:Y:S01]  /*0800*/  LDC.64 R16, c[0x0][0x3b0] ;  /* 0x0000ec00ff107b82 */ /* 0x000e220000000a00 */
[-C--:B------:R-:W-:Y:S02]  /*0810*/  IADD3 R23, PT, PT, R20, R21.reuse, RZ ;  /* 0x0000001514177210 */ /* 0x080fe40007ffe0ff */
[----:B------:R-:W-:-:S05]  /*0820*/  IADD3 R25, PT, PT, R10, R21, RZ ;  /* 0x000000150a197210 */ /* 0x000fca0007ffe0ff */
        /* <DEDUP_REMOVED lines=24> */
[----:B------:R-:W-:Y:S02]  /*09b0*/  VIADD R21, R21, 0x8 ;  /* 0x0000000815157836 */ /* 0x000fe40000000000 */
[----:B--2---:R-:W-:-:S04]  /*09c0*/  FFMA R22, R23, R24, R22 ;  /* 0x0000001817167223 */ /* 0x004fc80000000016 */
[----:B----4-:R-:W-:-:S04]  /*09d0*/  FFMA R22, R25, R26, R22 ;  /* 0x0000001a19167223 */ /* 0x010fc80000000016 */
[----:B---3--:R-:W-:-:S07]  /*09e0*/  FFMA R22, R27, R28, R22 ;  /* 0x0000001c1b167223 */ /* 0x008fce0000000016 */
.L_x_58:
        /* <DEDUP_REMOVED lines=18> */
[----:B------:R-:W-:Y:S02]  /*0b10*/  VIADD R21, R21, 0x4 ;  /* 0x0000000415157836 */ /* 0x000fe40000000000 */
[----:B--2---:R-:W-:-:S04]  /*0b20*/  FFMA R22, R22, R24, R23 ;  /* 0x0000001816167223 */ /* 0x004fc80000000017 */
[----:B----4-:R-:W-:-:S04]  /*0b30*/  FFMA R22, R25, R26, R22 ;  /* 0x0000001a19167223 */ /* 0x010fc80000000016 */
[----:B---3--:R-:W-:-:S07]  /*0b40*/  FFMA R22, R27, R28, R22 ;  /* 0x0000001c1b167223 */ /* 0x008fce0000000016 */
.L_x_59:
[----:B------:R-:W-:Y:S05]  /*0b50*/  @!P4 BRA `(.L_x_57) ;  /* 0x000000000048c947 */ /* 0x000fea0003800000 */
[----:B------:R-:W0:Y:S01]  /*0b60*/  LDC.64 R14, c[0x0][0x3b0] ;  /* 0x0000ec00ff0e7b82 */ /* 0x000e220000000a00 */
[-C--:B------:R-:W-:Y:S02]  /*0b70*/  IADD3 R23, PT, PT, R20, R21.reuse, RZ ;  /* 0x0000001514177210 */ /* 0x080fe40007ffe0ff */
[----:B------:R-:W-:-:S05]  /*0b80*/  IADD3 R21, PT, PT, R10, R21, RZ ;  /* 0x000000150a157210 */ /* 0x000fca0007ffe0ff */
        /* <DEDUP_REMOVED lines=15> */
.L_x_57:
[----:B------:R-:W-:Y:S05]  /*0c80*/  @P3 BRA `(.L_x_60) ;  /* 0xfffffff400a83947 */ /* 0x000fea000383ffff */
[----:B------:R-:W-:Y:S05]  /*0c90*/  @P2 BRA `(.L_x_61) ;  /* 0xfffffff400842947 */ /* 0x000fea000383ffff */
[----:B------:R-:W0:Y:S01]  /*0ca0*/  LDC R13, c[0x0][0x3a4] ;  /* 0x0000e900ff0d7b82 */ /* 0x000e220000000800 */
[----:B------:R-:W1:Y:S07]  /*0cb0*/  LDCU UR7, c[0x0][0x3a8] ;  /* 0x00007500ff0777ac */ /* 0x000e6e0008000800 */
[----:B------:R-:W2:Y:S01]  /*0cc0*/  LDC.64 R10, c[0x0][0x3c0] ;  /* 0x0000f000ff0a7b82 */ /* 0x000ea20000000a00 */
[----:B0-----:R-:W-:-:S04]  /*0cd0*/  IMAD R13, R13, UR4, R2 ;  /* 0x000000040d0d7c24 */ /* 0x001fc8000f8e0202 */
[----:B-1----:R-:W-:Y:S02]  /*0ce0*/  IMAD R13, R13, UR7, R8 ;  /* 0x000000070d0d7c24 */ /* 0x002fe4000f8e0208 */
[----:B------:R-:W-:Y:S02]  /*0cf0*/  VIADD R8, R8, 0x8 ;  /* 0x0000000808087836 */ /* 0x000fe40000000000 */
[----:B--2---:R-:W-:-:S03]  /*0d00*/  IMAD.WIDE R10, R13, 0x4, R10 ;  /* 0x000000040d0a7825 */ /* 0x004fc600078e020a */
[----:B------:R-:W-:Y:S02]  /*0d10*/  ISETP.GE.AND P2, PT, R8, UR7, PT ;  /* 0x0000000708007c0c */ /* 0x000fe4000bf46270 */
[----:B------:R0:W-:Y:S11]  /*0d20*/  STG.E desc[UR10][R10.64], R22 ;  /* 0x000000160a007986 */ /* 0x0001f6000c10190a */
[----:B------:R-:W-:Y:S05]  /*0d30*/  @!P2 BRA `(.L_x_62) ;  /* 0xfffffff4004ca947 */ /* 0x000fea000383ffff */
.L_x_54:
[----:B------:R-:W-:Y:S05]  /*0d40*/  BSYNC.RECONVERGENT B0 ;  /* 0x0000000000007941 */ /* 0x000fea0003800200 */
.L_x_53:
[----:B------:R-:W1:Y:S01]  /*0d50*/  LDCU UR7, c[0x0][0x3a4] ;  /* 0x00007480ff0777ac */ /* 0x000e620008000800 */
[----:B------:R-:W-:-:S04]  /*0d60*/  IADD3 R2, PT, PT, R2, 0x8, RZ ;  /* 0x0000000802027810 */ /* 0x000fc80007ffe0ff */
[----:B-1----:R-:W-:-:S13]  /*0d70*/  ISETP.GE.AND P2, PT, R2, UR7, PT ;  /* 0x0000000702007c0c */ /* 0x002fda000bf46270 */
[----:B------:R-:W-:Y:S05]  /*0d80*/  @!P2 BRA `(.L_x_63) ;  /* 0xfffffff4001ca947 */ /* 0x000fea000383ffff */
[----:B------:R-:W-:Y:S05]  /*0d90*/  EXIT ;  /* 0x000000000000794d */ /* 0x000fea0003800000 */
.L_x_52:
[----:B------:R-:W0:Y:S01]  /*0da0*/  LDCU UR5, c[0x0][0x3a8] ;  /* 0x00007500ff0577ac */ /* 0x000e220008000800 */
[----:B------:R-:W-:-:S04]  /*0db0*/  LOP3.LUT R3, RZ, R0, RZ, 0x33, !PT ;  /* 0x00000000ff037212 */ /* 0x000fc800078e33ff */
[----:B0-----:R-:W-:-:S04]  /*0dc0*/  IADD3 R3, PT, PT, R3, UR5, RZ ;  /* 0x0000000503037c10 */ /* 0x001fc8000fffe0ff */
[----:B------:R-:W-:-:S04]  /*0dd0*/  LEA.HI R12, R3, 0x1, RZ, 0x1d ;  /* 0x00000001030c7811 */ /* 0x000fc800078fe8ff */
[----:B------:R-:W-:-:S07]  /*0de0*/  LOP3.LUT R8, R12, 0x3ffffffc, RZ, 0xc0, !PT ;  /* 0x3ffffffc0c087812 */ /* 0x000fce00078ec0ff */
.L_x_69:
[----:B0-----:R-:W0:Y:S01]  /*0df0*/  LDC R13, c[0x0][0x3a8] ;  /* 0x0000ea00ff0d7b82 */ /* 0x001e220000000800 */
[----:B------:R-:W-:Y:S01]  /*0e00*/  BSSY.RECONVERGENT B0, `(.L_x_64) ;  /* 0x0000025000007945 */ /* 0x000fe20003800200 */
[----:B0-----:R-:W-:-:S13]  /*0e10*/  ISETP.GE.AND P0, PT, R0, R13, PT ;  /* 0x0000000d0000720c */ /* 0x001fda0003f06270 */
[----:B-1----:R-:W-:Y:S05]  /*0e20*/  @P0 BRA `(.L_x_65) ;  /* 0x0000000000880947 */ /* 0x002fea0003800000 */
[----:B------:R-:W0:Y:S01]  /*0e30*/  LDC R5, c[0x0][0x3a4] ;  /* 0x0000e900ff057b82 */ /* 0x000e220000000800 */
[----:B------:R-:W-:Y:S01]  /*0e40*/  ISETP.GE.U32.AND P0, PT, R3, 0x18, PT ;  /* 0x000000180300780c */ /* 0x000fe20003f06070 */
[----:B------:R-:W-:Y:S01]  /*0e50*/  BSSY.RECONVERGENT B1, `(.L_x_66) ;  /* 0x0000012000017945 */ /* 0x000fe20003800200 */
[----:B------:R-:W-:Y:S01]  /*0e60*/  LOP3.LUT P1, RZ, R12, 0x3, RZ, 0xc0, !PT ;  /* 0x000000030cff7812 */ /* 0x000fe2000782c0ff */
[----:B------:R-:W-:Y:S02]  /*0e70*/  IMAD.MOV.U32 R9, RZ, RZ, R0 ;  /* 0x000000ffff097224 */ /* 0x000fe400078e0000 */
[----:B0-----:R-:W-:-:S08]  /*0e80*/  IMAD R10, R5, UR4, R2 ;  /* 0x00000004050a7c24 */ /* 0x001fd0000f8e0202 */
[----:B------:R-:W-:Y:S05]  /*0e90*/  @!P0 BRA `(.L_x_67) ;  /* 0x0000000000348947 */ /* 0x000fea0003800000 */
[----:B------:R-:W0:Y:S01]  /*0ea0*/  LDC.64 R6, c[0x0][0x3c0] ;  /* 0x0000f000ff067b82 */ /* 0x000e220000000a00 */
[----:B------:R-:W-:Y:S01]  /*0eb0*/  HFMA2 R11, -RZ, RZ, 0, 0 ;  /* 0x00000000ff0b7431 */ /* 0x000fe200000001ff */
[----:B------:R-:W-:-:S07]  /*0ec0*/  MOV R9, R0 ;  /* 0x0000000000097202 */ /* 0x000fce0000000f00 */
.L_x_68:
[----:B-1----:R-:W-:Y:S01]  /*0ed0*/  IMAD R5, R10, R13, R9 ;  /* 0x0000000d0a057224 */ /* 0x002fe200078e0209 */
[----:B------:R-:W-:Y:S01]  /*0ee0*/  IADD3 R9, PT, PT, R9, 0x20, RZ ;  /* 0x0000002009097810 */ /* 0x000fe20007ffe0ff */
[----:B------:R-:W-:Y:S02]  /*0ef0*/  VIADD R11, R11, 0x4 ;  /* 0x000000040b0b7836 */ /* 0x000fe40000000000 */
[----:B0-----:R-:W-:-:S03]  /*0f00*/  IMAD.WIDE R4, R5, 0x4, R6 ;  /* 0x0000000405047825 */ /* 0x001fc600078e0206 */
[----:B------:R-:W-:Y:S02]  /*0f10*/  ISETP.NE.AND P0, PT, R11, R8, PT ;  /* 0x000000080b00720c */ /* 0x000fe40003f05270 */
[----:B------:R1:W-:Y:S04]  /*0f20*/  STG.E desc[UR10][R4.64], RZ ;  /* 0x000000ff04007986 */ /* 0x0003e8000c10190a */
[----:B------:R1:W-:Y:S04]  /*0f30*/  STG.E desc[UR10][R4.64+0x20], RZ ;  /* 0x000020ff04007986 */ /* 0x0003e8000c10190a */
[----:B------:R1:W-:Y:S04]  /*0f40*/  STG.E desc[UR10][R4.64+0x40], RZ ;  /* 0x000040ff04007986 */ /* 0x0003e8000c10190a */
[----:B------:R1:W-:Y:S01]  /*0f50*/  STG.E desc[UR10][R4.64+0x60], RZ ;  /* 0x000060ff04007986 */ /* 0x0003e2000c10190a */
[----:B------:R-:W-:Y:S05]  /*0f60*/  @P0 BRA `(.L_x_68) ;  /* 0xfffffffc00d80947 */ /* 0x000fea000383ffff */
.L_x_67:
[----:B------:R-:W-:Y:S05]  /*0f70*/  BSYNC.RECONVERGENT B1 ;  /* 0x0000000000017941 */ /* 0x000fea0003800200 */
.L_x_66:
[----:B------:R-:W-:Y:S05]  /*0f80*/  @!P1 BRA `(.L_x_65) ;  /* 0x0000000000309947 */ /* 0x000fea0003800000 */
[C---:B------:R-:W-:Y:S02]  /*0f90*/  LOP3.LUT P1, RZ, R3.reuse, 0x18, RZ, 0xc0, !PT ;  /* 0x0000001803ff7812 */ /* 0x040fe4000782c0ff */
[----:B------:R-:W-:-:S11]  /*0fa0*/  LOP3.LUT P0, RZ, R3, 0x8, RZ, 0xc0, !PT ;  /* 0x0000000803ff7812 */ /* 0x000fd6000780c0ff */
[----:B-1----:R-:W0:Y:S01]  /*0fb0*/  @P1 LDC.64 R4, c[0x0][0x3c0] ;  /* 0x0000f000ff041b82 */ /* 0x002e220000000a00 */
[----:B------:R-:W-:Y:S01]  /*0fc0*/  @P1 IMAD R11, R10, R13, R9 ;  /* 0x0000000d0a0b1224 */ /* 0x000fe200078e0209 */
[----:B------:R-:W-:-:S05]  /*0fd0*/  @P1 IADD3 R9, PT, PT, R9, 0x10, RZ ;  /* 0x0000001009091810 */ /* 0x000fca0007ffe0ff */
[----:B------:R-:W-:Y:S01]  /*0fe0*/  @!P0 IMAD R9, R10, R13, R9 ;  /* 0x0000000d0a098224 */ /* 0x000fe200078e0209 */
[----:B------:R-:W1:Y:S01]  /*0ff0*/  @!P0 LDC.64 R6, c[0x0][0x3c0] ;  /* 0x0000f000ff068b82 */ /* 0x000e620000000a00 */
[----:B0-----:R-:W-:-:S05]  /*1000*/  @P1 IMAD.WIDE R4, R11, 0x4, R4 ;  /* 0x000000040b041825 */ /* 0x001fca00078e0204 */
[----:B------:R0:W-:Y:S01]  /*1010*/  @P1 STG.E desc[UR10][R4.64], RZ ;  /* 0x000000ff04001986 */ /* 0x0001e2000c10190a */
[----:B-1----:R-:W-:-:S03]  /*1020*/  @!P0 IMAD.WIDE R6, R9, 0x4, R6 ;  /* 0x0000000409068825 */ /* 0x002fc600078e0206 */
[----:B------:R0:W-:Y:S04]  /*1030*/  @P1 STG.E desc[UR10][R4.64+0x20], RZ ;  /* 0x000020ff04001986 */ /* 0x0001e8000c10190a */
[----:B------:R0:W-:Y:S02]  /*1040*/  @!P0 STG.E desc[UR10][R6.64], RZ ;  /* 0x000000ff06008986 */ /* 0x0001e4000c10190a */
.L_x_65:
[----:B------:R-:W-:Y:S05]  /*1050*/  BSYNC.RECONVERGENT B0 ;  /* 0x0000000000007941 */ /* 0x000fea0003800200 */
.L_x_64:
[----:B------:R-:W2:Y:S01]  /*1060*/  LDCU UR5, c[0x0][0x3a4] ;  /* 0x00007480ff0577ac */ /* 0x000ea20008000800 */
[----:B------:R-:W-:-:S05]  /*1070*/  VIADD R2, R2, 0x8 ;  /* 0x0000000802027836 */ /* 0x000fca0000000000 */
[----:B--2---:R-:W-:-:S13]  /*1080*/  ISETP.GE.AND P0, PT, R2, UR5, PT ;  /* 0x0000000502007c0c */ /* 0x004fda000bf06270 */
[----:B------:R-:W-:Y:S05]  /*1090*/  @!P0 BRA `(.L_x_69) ;  /* 0xfffffffc00548947 */ /* 0x000fea000383ffff */
[----:B------:R-:W-:Y:S05]  /*10a0*/  EXIT ;  /* 0x000000000000794d */ /* 0x000fea0003800000 */
.L_x_51:
[----:B------:R-:W0:Y:S01]  /*10b0*/  LDCU UR5, c[0x0][0x3a8] ;  /* 0x00007500ff0577ac */ /* 0x000e220008000800 */
[----:B------:R-:W-:-:S04]  /*10c0*/  LOP3.LUT R3, RZ, R0, RZ, 0x33, !PT ;  /* 0x00000000ff037212 */ /* 0x000fc800078e33ff */
[----:B0-----:R-:W-:-:S04]  /*10d0*/  IADD3 R3, PT, PT, R3, UR5, RZ ;  /* 0x0000000503037c10 */ /* 0x001fc8000fffe0ff */
[----:B------:R-:W-:-:S04]  /*10e0*/  LEA.HI R14, R3, 0x1, RZ, 0x1d ;  /* 0x00000001030e7811 */ /* 0x000fc800078fe8ff */
[----:B------:R-:W-:-:S04]  /*10f0*/  LOP3.LUT R15, R14, 0x7, RZ, 0xc0, !PT ;  /* 0x000000070e0f7812 */ /* 0x000fc800078ec0ff */
[----:B------:R-:W-:-:S04]  /*1100*/  IADD3 R4, PT, PT, R15, -0x1, RZ ;  /* 0xffffffff0f047810 */ /* 0x000fc80007ffe0ff */
[----:B------:R-:W-:Y:S02]  /*1110*/  ISETP.GE.U32.AND P0, PT, R4, 0x3, PT ;  /* 0x000000030400780c */ /* 0x000fe40003f06070 */
[----:B------:R-:W-:-:S11]  /*1120*/  LOP3.LUT R4, R14, 0x3ffffff8, RZ, 0xc0, !PT ;  /* 0x3ffffff80e047812 */ /* 0x000fd600078ec0ff */
.L_x_75:
[----:B0-----:R-:W0:Y:S01]  /*1130*/  LDC R13, c[0x0][0x3a8] ;  /* 0x0000ea00ff0d7b82 */ /* 0x001e220000000800 */
[----:B------:R-:W-:Y:S01]  /*1140*/  BSSY.RECONVERGENT B0, `(.L_x_70) ;  /* 0x0000033000007945 */ /* 0x000fe20003800200 */
[----:B0-----:R-:W-:-:S13]  /*1150*/  ISETP.GE.AND P1, PT, R0, R13, PT ;  /* 0x0000000d0000720c */ /* 0x001fda0003f26270 */
[----:B-12---:R-:W-:Y:S05]  /*1160*/  @P1 BRA `(.L_x_71) ;  /* 0x0000000000c01947 */ /* 0x006fea0003800000 */
[----:B------:R-:W0:Y:S01]  /*1170*/  LDC R7, c[0x0][0x3a4] ;  /* 0x0000e900ff077b82 */ /* 0x000e220000000800 */
[----:B------:R-:W-:Y:S01]  /*1180*/  ISETP.GE.U32.AND P1, PT, R3, 0x38, PT ;  /* 0x000000380300780c */ /* 0x000fe20003f26070 */
[----:B------:R-:W-:Y:S01]  /*1190*/  BSSY.RECONVERGENT B1, `(.L_x_72) ;  /* 0x0000016000017945 */ /* 0x000fe20003800200 */
[----:B------:R-:W-:Y:S01]  /*11a0*/  ISETP.NE.AND P2, PT, R15, RZ, PT ;  /* 0x000000ff0f00720c */ /* 0x000fe20003f45270 */
[----:B------:R-:W-:Y:S02]  /*11b0*/  IMAD.MOV.U32 R5, RZ, RZ, R0 ;  /* 0x000000ffff057224 */ /* 0x000fe400078e0000 */
[----:B0-----:R-:W-:-:S08]  /*11c0*/  IMAD R12, R7, UR4, R2 ;  /* 0x00000004070c7c24 */ /* 0x001fd0000f8e0202 */
[----:B------:R-:W-:Y:S05]  /*11d0*/  @!P1 BRA `(.L_x_73) ;  /* 0x0000000000449947 */ /* 0x000fea0003800000 */
[----:B------:R-:W0:Y:S01]  /*11e0*/  LDC.64 R8, c[0x0][0x3c0] ;  /* 0x0000f000ff087b82 */ /* 0x000e220000000a00 */
[----:B------:R-:W-:Y:S01]  /*11f0*/  HFMA2 R11, -RZ, RZ, 0, 0 ;  /* 0x00000000ff0b7431 */ /* 0x000fe200000001ff */
[----:B------:R-:W-:-:S07]  /*1200*/  MOV R5, R0 ;  /* 0x0000000000057202 */ /* 0x000fce0000000f00 */
.L_x_74:
        /* <DEDUP_REMOVED lines=8> */
[----:B------:R1:W-:Y:S04]  /*1290*/  STG.E desc[UR10][R6.64+0x60], RZ ;  /* 0x000060ff06007986 */ /* 0x0003e8000c10190a */
[----:B------:R1:W-:Y:S04]  /*12a0*/  STG.E desc[UR10][R6.64+0x80], RZ ;  /* 0x000080ff06007986 */ /* 0x0003e8000c10190a */
[----:B------:R1:W-:Y:S04]  /*12b0*/  STG.E desc[UR10][R6.64+0xa0], RZ ;  /* 0x0000a0ff06007986 */ /* 0x0003e8000c10190a */
[----:B------:R1:W-:Y:S04]  /*12c0*/  STG.E desc[UR10][R6.64+0xc0], RZ ;  /* 0x0000c0ff06007986 */ /* 0x0003e8000c10190a */
[----:B------:R1:W-:Y:S01]  /*12d0*/  STG.E desc[UR10][R6.64+0xe0], RZ ;  /* 0x0000e0ff06007986 */ /* 0x0003e2000c10190a */
[----:B------:R-:W-:Y:S05]  /*12e0*/  @P1 BRA `(.L_x_74) ;  /* 0xfffffffc00c81947 */ /* 0x000fea000383ffff */
.L_x_73:
[----:B------:R-:W-:Y:S05]  /*12f0*/  BSYNC.RECONVERGENT B1 ;  /* 0x0000000000017941 */ /* 0x000fea0003800200 */
.L_x_72:
[----:B------:R-:W-:Y:S05]  /*1300*/  @!P2 BRA `(.L_x_71) ;  /* 0x000000000058a947 */ /* 0x000fea0003800000 */
[----:B-1----:R-:W0:Y:S01]  /*1310*/  @P0 LDC.64 R6, c[0x0][0x3c0] ;  /* 0x0000f000ff060b82 */ /* 0x002e220000000a00 */
[----:B------:R-:W-:Y:S01]  /*1320*/  @P0 IMAD R9, R12, R13, R5 ;  /* 0x0000000d0c090224 */ /* 0x000fe200078e0205 */
[----:B------:R-:W-:Y:S02]  /*1330*/  LOP3.LUT P1, RZ, R14, 0x3, RZ, 0xc0, !PT ;  /* 0x000000030eff7812 */ /* 0x000fe4000782c0ff */
[----:B------:R-:W-:Y:S01]  /*1340*/  @P0 IADD3 R5, PT, PT, R5, 0x20, RZ ;  /* 0x0000002005050810 */ /* 0x000fe20007ffe0ff */
[----:B0-----:R-:W-:-:S05]  /*1350*/  @P0 IMAD.WIDE R6, R9, 0x4, R6 ;  /* 0x0000000409060825 */ /* 0x001fca00078e0206 */
[----:B------:R0:W-:Y:S04]  /*1360*/  @P0 STG.E desc[UR10][R6.64], RZ ;  /* 0x000000ff06000986 */ /* 0x0001e8000c10190a */
[----:B------:R0:W-:Y:S04]  /*1370*/  @P0 STG.E desc[UR10][R6.64+0x20], RZ ;  /* 0x000020ff06000986 */ /* 0x0001e8000c10190a */
[----:B------:R0:W-:Y:S04]  /*1380*/  @P0 STG.E desc[UR10][R6.64+0x40], RZ ;  /* 0x000040ff06000986 */ /* 0x0001e8000c10190a */
[----:B------:R0:W-:Y:S01]  /*1390*/  @P0 STG.E desc[UR10][R6.64+0x60], RZ ;  /* 0x000060ff06000986 */ /* 0x0001e2000c10190a */
[----:B------:R-:W-:Y:S05]  /*13a0*/  @!P1 BRA `(.L_x_71) ;  /* 0x0000000000309947 */ /* 0x000fea0003800000 */
[C---:B------:R-:W-:Y:S02]  /*13b0*/  LOP3.LUT P1, RZ, R3.reuse, 0x18, RZ, 0xc0, !PT ;  /* 0x0000001803ff7812 */ /* 0x040fe4000782c0ff */
[----:B------:R-:W-:-:S11]  /*13c0*/  LOP3.LUT P2, RZ, R3, 0x8, RZ, 0xc0, !PT ;  /* 0x0000000803ff7812 */ /* 0x000fd6000784c0ff */
[----:B0-----:R-:W0:Y:S01]  /*13d0*/  @P1 LDC.64 R6, c[0x0][0x3c0] ;  /* 0x0000f000ff061b82 */ /* 0x001e220000000a00 */
[----:B------:R-:W-:Y:S02]  /*13e0*/  @P1 IMAD R9, R12, R13, R5 ;  /* 0x0000000d0c091224 */ /* 0x000fe400078e0205 */
[----:B------:R-:W-:-:S04]  /*13f0*/  @P1 VIADD R5, R5, 0x10 ;  /* 0x0000001005051836 */ /* 0x000fc80000000000 */
[----:B------:R-:W-:Y:S01]  /*1400*/  @!P2 IMAD R5, R12, R13, R5 ;  /* 0x0000000d0c05a224 */ /* 0x000fe200078e0205 */
[----:B------:R-:W1:Y:S01]  /*1410*/  @!P2 LDC.64 R10, c[0x0][0x3c0] ;  /* 0x0000f000ff0aab82 */ /* 0x000e620000000a00 */
[----:B0-----:R-:W-:-:S05]  /*1420*/  @P1 IMAD.WIDE R8, R9, 0x4, R6 ;  /* 0x0000000409081825 */ /* 0x001fca00078e0206 */
[----:B------:R2:W-:Y:S01]  /*1430*/  @P1 STG.E desc[UR10][R8.64], RZ ;  /* 0x000000ff08001986 */ /* 0x0005e2000c10190a */
[----:B-1----:R-:W-:-:S03]  /*1440*/  @!P2 IMAD.WIDE R6, R5, 0x4, R10 ;  /* 0x000000040506a825 */ /* 0x002fc600078e020a */
[----:B------:R2:W-:Y:S04]  /*1450*/  @P1 STG.E desc[UR10][R8.64+0x20], RZ ;  /* 0x000020ff08001986 */ /* 0x0005e8000c10190a */
[----:B------:R2:W-:Y:S02]  /*1460*/  @!P2 STG.E desc[UR10][R6.64], RZ ;  /* 0x000000ff0600a986 */ /* 0x0005e4000c10190a */
.L_x_71:
[----:B------:R-:W-:Y:S05]  /*1470*/  BSYNC.RECONVERGENT B0 ;  /* 0x0000000000007941 */ /* 0x000fea0003800200 */
.L_x_70:
[----:B------:R-:W3:Y:S01]  /*1480*/  LDCU UR5, c[0x0][0x3a4] ;  /* 0x00007480ff0577ac */ /* 0x000ee20008000800 */
[----:B------:R-:W-:-:S04]  /*1490*/  IADD3 R2, PT, PT, R2, 0x8, RZ ;  /* 0x0000000802027810 */ /* 0x000fc80007ffe0ff */
[----:B---3--:R-:W-:-:S13]  /*14a0*/  ISETP.GE.AND P1, PT, R2, UR5, PT ;  /* 0x0000000502007c0c */ /* 0x008fda000bf26270 */
[----:B------:R-:W-:Y:S05]  /*14b0*/  @!P1 BRA `(.L_x_75) ;  /* 0xfffffffc001c9947 */ /* 0x000fea000383ffff */
[----:B------:R-:W-:Y:S05]  /*14c0*/  EXIT ;  /* 0x000000000000794d */ /* 0x000fea0003800000 */
.L_x_50:
[----:B------:R-:W0:Y:S01]  /*14d0*/  LDCU UR5, c[0x0][0x3a8] ;  /* 0x00007500ff0577ac */ /* 0x000e220008000800 */
[----:B------:R-:W-:-:S04]  /*14e0*/  LOP3.LUT R3, RZ, R0, RZ, 0x33, !PT ;  /* 0x00000000ff037212 */ /* 0x000fc800078e33ff */
[----:B0-----:R-:W-:-:S04]  /*14f0*/  IADD3 R3, PT, PT, R3, UR5, RZ ;  /* 0x0000000503037c10 */ /* 0x001fc8000fffe0ff */
[----:B------:R-:W-:-:S04]  /*1500*/  LEA.HI R14, R3, 0x1, RZ, 0x1d ;  /* 0x00000001030e7811 */ /* 0x000fc800078fe8ff */
[----:B------:R-:W-:-:S05]  /*1510*/  LOP3.LUT R15, R14, 0x7, RZ, 0xc0, !PT ;  /* 0x000000070e0f7812 */ /* 0x000fca00078ec0ff */
[----:B------:R-:W-:-:S05]  /*1520*/  VIADD R4, R15, 0xffffffff ;  /* 0xffffffff0f047836 */ /* 0x000fca0000000000 */
[----:B------:R-:W-:Y:S02]  /*1530*/  ISETP.GE.U32.AND P0, PT, R4, 0x3, PT ;  /* 0x000000030400780c */ /* 0x000fe40003f06070 */
[----:B------:R-:W-:-:S11]  /*1540*/  LOP3.LUT R4, R14, 0x3ffffff8, RZ, 0xc0, !PT ;  /* 0x3ffffff80e047812 */ /* 0x000fd600078ec0ff */
.L_x_81:
[----:B0-----:R-:W0:Y:S01]  /*1550*/  LDC R13, c[0x0][0x3a8] ;  /* 0x0000ea00ff0d7b82 */ /* 0x001e220000000800 */
[----:B------:R-:W-:Y:S01]  /*1560*/  BSSY.RECONVERGENT B0, `(.L_x_76) ;  /* 0x0000033000007945 */ /* 0x000fe20003800200 */
[----:B0-----:R-:W-:-:S13]  /*1570*/  ISETP.GE.AND P1, PT, R0, R13, PT ;  /* 0x0000000d0000720c */ /* 0x001fda0003f26270 */
[----:B-12---:R-:W-:Y:S05]  /*1580*/  @P1 BRA `(.L_x_77) ;  /* 0x0000000000c01947 */ /* 0x006fea0003800000 */
[----:B------:R-:W0:Y:S01]  /*1590*/  LDC R7, c[0x0][0x3a4] ;  /* 0x0000e900ff077b82 */ /* 0x000e220000000800 */
[----:B------:R-:W-:Y:S01]  /*15a0*/  ISETP.GE.U32.AND P1, PT, R3, 0x38, PT ;  /* 0x000000380300780c */ /* 0x000fe20003f26070 */
[----:B------:R-:W-:Y:S01]  /*15b0*/  BSSY.RECONVERGENT B1, `(.L_x_78) ;  /* 0x0000016000017945 */ /* 0x000fe20003800200 */
[----:B------:R-:W-:Y:S02]  /*15c0*/  ISETP.NE.AND P2, PT, R15, RZ, PT ;  /* 0x000000ff0f00720c */ /* 0x000fe40003f45270 */
[----:B------:R-:W-:Y:S01]  /*15d0*/  MOV R5, R0 ;  /* 0x0000000000057202 */ /* 0x000fe20000000f00 */
[----:B0-----:R-:W-:-:S08]  /*15e0*/  IMAD R12, R7, UR4, R2 ;  /* 0x00000004070c7c24 */ /* 0x001fd0000f8e0202 */
[----:B------:R-:W-:Y:S05]  /*15f0*/  @!P1 BRA `(.L_x_79) ;  /* 0x0000000000449947 */ /* 0x000fea0003800000 */
[----:B------:R-:W0:Y:S01]  /*1600*/  LDC.64 R8, c[0x0][0x3c0] ;  /* 0x0000f000ff087b82 */ /* 0x000e220000000a00 */
[----:B------:R-:W-:Y:S02]  /*1610*/  HFMA2 R11, -RZ, RZ, 0, 0 ;  /* 0x00000000ff0b7431 */ /* 0x000fe400000001ff */
[----:B------:R-:W-:-:S07]  /*1620*/  IMAD.MOV.U32 R5, RZ, RZ, R0 ;  /* 0x000000ffff057224 */ /* 0x000fce00078e0000 */
.L_x_80:
[----:B-1----:R-:W-:Y:S01]  /*1630*/  IMAD R7, R12, R13, R5 ;  /* 0x0000000d0c077224 */ /* 0x002fe200078e0205 */
[----:B------:R-:W-:Y:S02]  /*1640*/  IADD3 R11, PT, PT, R11, 0x8, RZ ;  /* 0x000000080b0b7810 */ /* 0x000fe40007ffe0ff */
[----:B------:R-:W-:Y:S01]  /*1650*/  IADD3 R5, PT, PT, R5, 0x40, RZ ;  /* 0x0000004005057810 */ /* 0x000fe20007ffe0ff */
[----:B0-----:R-:W-:Y:S01]  /*1660*/  IMAD.WIDE R6, R7, 0x4, R8 ;  /* 0x0000000407067825 */ /* 0x001fe200078e0208 */
[----:B------:R-:W-:-:S04]  /*1670*/  ISETP.NE.AND P1, PT, R11, R4, PT ;  /* 0x000000040b00720c */ /* 0x000fc80003f25270 */
        /* <DEDUP_REMOVED lines=9> */
.L_x_79:
[----:B------:R-:W-:Y:S05]  /*1710*/  BSYNC.RECONVERGENT B1 ;  /* 0x0000000000017941 */ /* 0x000fea0003800200 */
.L_x_78:
[----:B------:R-:W-:Y:S05]  /*1720*/  @!P2 BRA `(.L_x_77) ;  /* 0x000000000058a947 */ /* 0x000fea0003800000 */
[----:B-1----:R-:W0:Y:S01]  /*1730*/  @P0 LDC.64 R6, c[0x0][0x3c0] ;  /* 0x0000f000ff060b82 */ /* 0x002e220000000a00 */
[----:B------:R-:W-:Y:S01]  /*1740*/  @P0 IMAD R9, R12, R13, R5 ;  /* 0x0000000d0c090224 */ /* 0x000fe200078e0205 */
[----:B------:R-:W-:Y:S01]  /*1750*/  LOP3.LUT P1, RZ, R14, 0x3, RZ, 0xc0, !PT ;  /* 0x000000030eff7812 */ /* 0x000fe2000782c0ff */
[----:B------:R-:W-:Y:S02]  /*1760*/  @P0 VIADD R5, R5, 0x20 ;  /* 0x0000002005050836 */ /* 0x000fe40000000000 */
        /* <DEDUP_REMOVED lines=18> */
.L_x_77:
[----:B------:R-:W-:Y:S05]  /*1890*/  BSYNC.RECONVERGENT B0 ;  /* 0x0000000000007941 */ /* 0x000fea0003800200 */
.L_x_76:
[----:B------:R-:W3:Y:S01]  /*18a0*/  LDCU UR5, c[0x0][0x3a4] ;  /* 0x00007480ff0577ac */ /* 0x000ee20008000800 */
[----:B------:R-:W-:-:S04]  /*18b0*/  IADD3 R2, PT, PT, R2, 0x8, RZ ;  /* 0x0000000802027810 */ /* 0x000fc80007ffe0ff */
[----:B---3--:R-:W-:-:S13]  /*18c0*/  ISETP.GE.AND P1, PT, R2, UR5, PT ;  /* 0x0000000502007c0c */ /* 0x008fda000bf26270 */
[----:B------:R-:W-:Y:S05]  /*18d0*/  @!P1 BRA `(.L_x_81) ;  /* 0xfffffffc001c9947 */ /* 0x000fea000383ffff */
[----:B------:R-:W-:Y:S05]  /*18e0*/  EXIT ;  /* 0x000000000000794d */ /* 0x000fea0003800000 */
.L_x_82:
        /* <DEDUP_REMOVED lines=9> */
.L_x_85:


//--------------------- .nv.shared._Z4cnn2iiiiiiiiiiiPfS_S_ --------------------------
	.section	.nv.shared._Z4cnn2iiiiiiiiiiiPfS_S_,"aw",@nobits
	.sectionflags	@""
	.align	4
.nv.shared._Z4cnn2iiiiiiiiiiiPfS_S_:
	.zero		3072


//--------------------- .nv.shared.reserved.0     --------------------------
	.section	.nv.shared.reserved.0,"aw",@nobits
	.weak		__nv_reservedSMEM_offset_0_alias
	.size		__nv_reservedSMEM_offset_0_alias, 0, 64
	.other		__nv_reservedSMEM_offset_0_alias,@"STO_CUDA_RESERVED_SHARED STV_DEFAULT"
__nv_reservedSMEM_offset_0_alias:
	.zero		0
	.zero		64


//--------------------- .nv.constant0._Z4cnn2iiiiiiiiiiiPfS_S_ --------------------------
	.section	.nv.constant0._Z4cnn2iiiiiiiiiiiPfS_S_,"a",@progbits
	.sectionflags	@""
	.align	4
.nv.constant0._Z4cnn2iiiiiiiiiiiPfS_S_:
	.zero		968


//--------------------- .nv.constant0._Z4cnn1iiiiiiiiiiiPfS_S_ --------------------------
	.section	.nv.constant0._Z4cnn1iiiiiiiiiiiPfS_S_,"a",@progbits
	.sectionflags	@""
	.align	4
.nv.constant0._Z4cnn1iiiiiiiiiiiPfS_S_:
	.zero		968


//--------------------- .nv.constant0._Z4cnn0iiiiiiiiiiiPfS_S_ --------------------------
	.section	.nv.constant0._Z4cnn0iiiiiiiiiiiPfS_S_,"a",@progbits
	.sectionflags	@""
	.align	4
.nv.constant0._Z4cnn0iiiiiiiiiiiPfS_S_:
	.zero		968


//--------------------- SYMBOLS --------------------------

	.type		.nv.reservedSmem.offset0,@object
	.size		.nv.reservedSmem.offset0,0x4
	.type		.nv.reservedSmem.cap,@object
	.size		.nv.reservedSmem.cap,0x4
